// auto-generated by cutlass_sweep.gemm — config: {"arch": "sm_100", "cluster_m": 2, "cluster_n": 2, "dtype": "fp16", "stages": 3, "tile_k": 32, "tile_m": 64, "tile_n": 64}
#include "cutlass/cutlass.h"
#include "cutlass/gemm/collective/collective_builder.hpp"
#include "cutlass/gemm/device/gemm_universal_adapter.h"
#include "cutlass/gemm/kernel/gemm_universal.hpp"
#include "cutlass/epilogue/collective/collective_builder.hpp"

using ElemA = cutlass::half_t;
using ElemB = cutlass::half_t;
using ElemCD = cutlass::half_t;
using Acc  = float;
using TileShape    = cute::Shape<cute::_64, cute::_64, cute::_32>;
using ClusterShape = cute::Shape<cute::_2, cute::_2, cute::_1>;

using CollectiveEpilogue = typename cutlass::epilogue::collective::CollectiveBuilder<
    cutlass::arch::Sm100, cutlass::arch::OpClassTensorOp,
    TileShape, ClusterShape,
    cutlass::epilogue::collective::EpilogueTileAuto,
    Acc, Acc,
    ElemCD, cutlass::layout::RowMajor, 128 / cutlass::sizeof_bits<ElemCD>::value,
    ElemCD, cutlass::layout::RowMajor, 128 / cutlass::sizeof_bits<ElemCD>::value,
    cutlass::epilogue::collective::EpilogueScheduleAuto
  >::CollectiveOp;

using CollectiveMainloop = typename cutlass::gemm::collective::CollectiveBuilder<
    cutlass::arch::Sm100, cutlass::arch::OpClassTensorOp,
    ElemA, cutlass::layout::RowMajor, 128 / cutlass::sizeof_bits<ElemA>::value,
    ElemB, cutlass::layout::ColumnMajor, 128 / cutlass::sizeof_bits<ElemB>::value,
    Acc,
    TileShape, ClusterShape,
    cutlass::gemm::collective::StageCount<3>,
    cutlass::gemm::collective::KernelScheduleAuto
  >::CollectiveOp;

using GemmKernel = cutlass::gemm::kernel::GemmUniversal<
    cute::Shape<int,int,int,int>,
    CollectiveMainloop,
    CollectiveEpilogue
>;
using Gemm = cutlass::gemm::device::GemmUniversalAdapter<GemmKernel>;

// Force the device kernel symbol into the cubin without needing a host main.
auto* _anchor = &cutlass::device_kernel<GemmKernel>;


// ===== COMPILED SASS (sm_100a) =====

	.target	sm_100a

	.elftype	@"ET_EXEC"


//--------------------- .note.nv.tkinfo           --------------------------
	.section	.note.nv.tkinfo,"",@"SHT_NOTE"
	.sectionflags	@"SHF_NOTE_NV_TKINFO"
	.tkinfo
        /*0018*/ 	.word	0x00000002
        /*0030*/ 	.string	""
        /*0030*/ 	.string	"ptxas"
        /*0030*/ 	.string	"Cuda compilation tools, release 13.0, V13.0.88"
        /*0030*/ 	.string	"Build cuda_13.0.r13.0/compiler.36424714_0"
        /*0030*/ 	.string	"-arch sm_100a -m 64 "



//--------------------- .note.nv.cuinfo           --------------------------
	.section	.note.nv.cuinfo,"",@"SHT_NOTE"
	.sectionflags	@"SHF_NOTE_NV_CUINFO"
        /*0018*/ 	.short	0x0002
        /*001a*/ 	.short	0x0064
        /*001c*/ 	.short	0x0082
	.zero		2


//--------------------- .nv.info                  --------------------------
	.section	.nv.info,"",@"SHT_CUDA_INFO"
	.align	4


	//----- nvinfo : EIATTR_REGCOUNT
	.align		4
        /*0000*/ 	.byte	0x04, 0x2f
        /*0002*/ 	.short	(.L_19 - .L_18)
	.align		4
.L_18:
        /*0004*/ 	.word	index@(_ZN7cutlass13device_kernelINS_4gemm6kernel13GemmUniversalIN4cute5tupleIJiiiiEEENS1_10collective13CollectiveMmaINS1_35MainloopSm100TmaUmmaWarpSpecializedILi3ELi2ELi4ENS5_IJNS4_1CILi2EEESB_NSA_ILi1EEEEEEEENS5_IJNSA_ILi64EEESF_NSA_ILi32EEEEEENS_6half_tENS5_IJlSC_lEEESI_SJ_NS4_8TiledMMAINS4_8MMA_AtomIJNS4_20SM100_MMA_F16BF16_SSISI_SI_fLi64ELi64ELNS4_4UMMA5MajorE0ELSO_0ELNSN_7ScaleInE0ELSP_0EEEEEENS4_6LayoutINS5_IJSC_SC_SC_EEENS5_IJNSA_ILi0EEESU_SU_EEEEENS5_IJNS4_10UnderscoreESX_SX_EEEEENS4_23SM90_TMA_LOAD_MULTICASTENS4_14ComposedLayoutINS4_7SwizzleILi2ELi4ELi3EEENS4_18smem_ptr_flag_bitsILi16EEENSS_INS5_IJNSA_ILi8EEESG_EEENS5_IJSG_SC_EEEEEEEvNS4_8identityES10_S1A_vS1B_EENS_8epilogue10collective18CollectiveEpilogueINS1D_23Sm100TmaWarpSpecializedILi3ELi2ELi16ELb1ELb0EEEJSH_NS5_IJNSS_ISF_SC_EENSS_ISG_SC_EEEEESI_SJ_SI_SJ_NS1D_6fusion15FusionCallbacksIS1H_NS1L_17LinearCombinationISI_fSI_fLNS_15FloatRoundStyleE2EEESH_S1K_JEEENS4_5SM1004TMEM4LOAD26SM100_TMEM_LOAD_16dp256b4xENS4_13SM90_TMA_LOADES1A_NS4_17SM75_U32x4_LDSM_NENS4_14SM90_TMA_STOREES1A_NS4_17SM90_U32x4_STSM_NENS4_39AutoVectorizingCopyWithAssumedAlignmentILi128EEEEEEvvEEEEvNT_6ParamsE)
        /*0008*/ 	.word	0x00000045


	//----- nvinfo : EIATTR_FRAME_SIZE
	.align		4
.L_19:
        /*000c*/ 	.byte	0x04, 0x11
        /*000e*/ 	.short	(.L_21 - .L_20)
	.align		4
.L_20:
        /*0010*/ 	.word	index@($__internal_2_$__cuda_sm10x_tcgen05_guardrail_trap_unallocated_columns_being_dealloced)
        /*0014*/ 	.word	0x00000000


	//----- nvinfo : EIATTR_FRAME_SIZE
	.align		4
.L_21:
        /*0018*/ 	.byte	0x04, 0x11
        /*001a*/ 	.short	(.L_23 - .L_22)
	.align		4
.L_22:
        /*001c*/ 	.word	index@($__internal_1_$__cuda_sm10x_tcgen05_guardrail_trap_phase_invalid_during_alloc)
        /*0020*/ 	.word	0x00000000


	//----- nvinfo : EIATTR_FRAME_SIZE
	.align		4
.L_23:
        /*0024*/ 	.byte	0x04, 0x11
        /*0026*/ 	.short	(.L_25 - .L_24)
	.align		4
.L_24:
        /*0028*/ 	.word	index@($__internal_0_$__cuda_sm10x_tcgen05_guardrail_trap_col_being_dealloced_not_returned_by_alloc)
        /*002c*/ 	.word	0x00000000


	//----- nvinfo : EIATTR_FRAME_SIZE
	.align		4
.L_25:
        /*0030*/ 	.byte	0x04, 0x11
        /*0032*/ 	.short	(.L_27 - .L_26)
	.align		4
.L_26:
        /*0034*/ 	.word	index@(_ZN7cutlass13device_kernelINS_4gemm6kernel13GemmUniversalIN4cute5tupleIJiiiiEEENS1_10collective13CollectiveMmaINS1_35MainloopSm100TmaUmmaWarpSpecializedILi3ELi2ELi4ENS5_IJNS4_1CILi2EEESB_NSA_ILi1EEEEEEEENS5_IJNSA_ILi64EEESF_NSA_ILi32EEEEEENS_6half_tENS5_IJlSC_lEEESI_SJ_NS4_8TiledMMAINS4_8MMA_AtomIJNS4_20SM100_MMA_F16BF16_SSISI_SI_fLi64ELi64ELNS4_4UMMA5MajorE0ELSO_0ELNSN_7ScaleInE0ELSP_0EEEEEENS4_6LayoutINS5_IJSC_SC_SC_EEENS5_IJNSA_ILi0EEESU_SU_EEEEENS5_IJNS4_10UnderscoreESX_SX_EEEEENS4_23SM90_TMA_LOAD_MULTICASTENS4_14ComposedLayoutINS4_7SwizzleILi2ELi4ELi3EEENS4_18smem_ptr_flag_bitsILi16EEENSS_INS5_IJNSA_ILi8EEESG_EEENS5_IJSG_SC_EEEEEEEvNS4_8identityES10_S1A_vS1B_EENS_8epilogue10collective18CollectiveEpilogueINS1D_23Sm100TmaWarpSpecializedILi3ELi2ELi16ELb1ELb0EEEJSH_NS5_IJNSS_ISF_SC_EENSS_ISG_SC_EEEEESI_SJ_SI_SJ_NS1D_6fusion15FusionCallbacksIS1H_NS1L_17LinearCombinationISI_fSI_fLNS_15FloatRoundStyleE2EEESH_S1K_JEEENS4_5SM1004TMEM4LOAD26SM100_TMEM_LOAD_16dp256b4xENS4_13SM90_TMA_LOADES1A_NS4_17SM75_U32x4_LDSM_NENS4_14SM90_TMA_STOREES1A_NS4_17SM90_U32x4_STSM_NENS4_39AutoVectorizingCopyWithAssumedAlignmentILi128EEEEEEvvEEEEvNT_6ParamsE)
        /*0038*/ 	.word	0x00000000


	//----- nvinfo : EIATTR_MIN_STACK_SIZE
	.align		4
.L_27:
        /*003c*/ 	.byte	0x04, 0x12
        /*003e*/ 	.short	(.L_29 - .L_28)
	.align		4
.L_28:
        /*0040*/ 	.word	index@(_ZN7cutlass13device_kernelINS_4gemm6kernel13GemmUniversalIN4cute5tupleIJiiiiEEENS1_10collective13CollectiveMmaINS1_35MainloopSm100TmaUmmaWarpSpecializedILi3ELi2ELi4ENS5_IJNS4_1CILi2EEESB_NSA_ILi1EEEEEEEENS5_IJNSA_ILi64EEESF_NSA_ILi32EEEEEENS_6half_tENS5_IJlSC_lEEESI_SJ_NS4_8TiledMMAINS4_8MMA_AtomIJNS4_20SM100_MMA_F16BF16_SSISI_SI_fLi64ELi64ELNS4_4UMMA5MajorE0ELSO_0ELNSN_7ScaleInE0ELSP_0EEEEEENS4_6LayoutINS5_IJSC_SC_SC_EEENS5_IJNSA_ILi0EEESU_SU_EEEEENS5_IJNS4_10UnderscoreESX_SX_EEEEENS4_23SM90_TMA_LOAD_MULTICASTENS4_14ComposedLayoutINS4_7SwizzleILi2ELi4ELi3EEENS4_18smem_ptr_flag_bitsILi16EEENSS_INS5_IJNSA_ILi8EEESG_EEENS5_IJSG_SC_EEEEEEEvNS4_8identityES10_S1A_vS1B_EENS_8epilogue10collective18CollectiveEpilogueINS1D_23Sm100TmaWarpSpecializedILi3ELi2ELi16ELb1ELb0EEEJSH_NS5_IJNSS_ISF_SC_EENSS_ISG_SC_EEEEESI_SJ_SI_SJ_NS1D_6fusion15FusionCallbacksIS1H_NS1L_17LinearCombinationISI_fSI_fLNS_15FloatRoundStyleE2EEESH_S1K_JEEENS4_5SM1004TMEM4LOAD26SM100_TMEM_LOAD_16dp256b4xENS4_13SM90_TMA_LOADES1A_NS4_17SM75_U32x4_LDSM_NENS4_14SM90_TMA_STOREES1A_NS4_17SM90_U32x4_STSM_NENS4_39AutoVectorizingCopyWithAssumedAlignmentILi128EEEEEEvvEEEEvNT_6ParamsE)
        /*0044*/ 	.word	0x00000000
.L_29:


//--------------------- .nv.compat                --------------------------
	.section	.nv.compat,"",@"SHT_CUDA_COMPAT_INFO"
	.align	4
        /*0000*/ 	.byte	0x02, 0x09, 0x01, 0x00, 0x02, 0x02, 0x02, 0x00, 0x02, 0x05, 0x05, 0x00, 0x03, 0x07, 0x01, 0x01
        /*0010*/ 	.byte	0x02, 0x03, 0x01, 0x00, 0x02, 0x06, 0x01, 0x00, 0x04, 0x0b, 0x08, 0x00, 0x09, 0x00, 0x00, 0x00
        /*0020*/ 	.byte	0x00, 0x00, 0x00, 0x00


//--------------------- .nv.info._ZN7cutlass13device_kernelINS_4gemm6kernel13GemmUniversalIN4cute5tupleIJiiiiEEENS1_10collective13CollectiveMmaINS1_35MainloopSm100TmaUmmaWarpSpecializedILi3ELi2ELi4ENS5_IJNS4_1CILi2EEESB_NSA_ILi1EEEEEEEENS5_IJNSA_ILi64EEESF_NSA_ILi32EEEEEENS_6half_tENS5_IJlSC_lEEESI_SJ_NS4_8TiledMMAINS4_8MMA_AtomIJNS4_20SM100_MMA_F16BF16_SSISI_SI_fLi64ELi64ELNS4_4UMMA5MajorE0ELSO_0ELNSN_7ScaleInE0ELSP_0EEEEEENS4_6LayoutINS5_IJSC_SC_SC_EEENS5_IJNSA_ILi0EEESU_SU_EEEEENS5_IJNS4_10UnderscoreESX_SX_EEEEENS4_23SM90_TMA_LOAD_MULTICASTENS4_14ComposedLayoutINS4_7SwizzleILi2ELi4ELi3EEENS4_18smem_ptr_flag_bitsILi16EEENSS_INS5_IJNSA_ILi8EEESG_EEENS5_IJSG_SC_EEEEEEEvNS4_8identityES10_S1A_vS1B_EENS_8epilogue10collective18CollectiveEpilogueINS1D_23Sm100TmaWarpSpecializedILi3ELi2ELi16ELb1ELb0EEEJSH_NS5_IJNSS_ISF_SC_EENSS_ISG_SC_EEEEESI_SJ_SI_SJ_NS1D_6fusion15FusionCallbacksIS1H_NS1L_17LinearCombinationISI_fSI_fLNS_15FloatRoundStyleE2EEESH_S1K_JEEENS4_5SM1004TMEM4LOAD26SM100_TMEM_LOAD_16dp256b4xENS4_13SM90_TMA_LOADES1A_NS4_17SM75_U32x4_LDSM_NENS4_14SM90_TMA_STOREES1A_NS4_17SM90_U32x4_STSM_NENS4_39AutoVectorizingCopyWithAssumedAlignmentILi128EEEEEEvvEEEEvNT_6ParamsE --------------------------
	.section	.nv.info._ZN7cutlass13device_kernelINS_4gemm6kernel13GemmUniversalIN4cute5tupleIJiiiiEEENS1_10collective13CollectiveMmaINS1_35MainloopSm100TmaUmmaWarpSpecializedILi3ELi2ELi4ENS5_IJNS4_1CILi2EEESB_NSA_ILi1EEEEEEEENS5_IJNSA_ILi64EEESF_NSA_ILi32EEEEEENS_6half_tENS5_IJlSC_lEEESI_SJ_NS4_8TiledMMAINS4_8MMA_AtomIJNS4_20SM100_MMA_F16BF16_SSISI_SI_fLi64ELi64ELNS4_4UMMA5MajorE0ELSO_0ELNSN_7ScaleInE0ELSP_0EEEEEENS4_6LayoutINS5_IJSC_SC_SC_EEENS5_IJNSA_ILi0EEESU_SU_EEEEENS5_IJNS4_10UnderscoreESX_SX_EEEEENS4_23SM90_TMA_LOAD_MULTICASTENS4_14ComposedLayoutINS4_7SwizzleILi2ELi4ELi3EEENS4_18smem_ptr_flag_bitsILi16EEENSS_INS5_IJNSA_ILi8EEESG_EEENS5_IJSG_SC_EEEEEEEvNS4_8identityES10_S1A_vS1B_EENS_8epilogue10collective18CollectiveEpilogueINS1D_23Sm100TmaWarpSpecializedILi3ELi2ELi16ELb1ELb0EEEJSH_NS5_IJNSS_ISF_SC_EENSS_ISG_SC_EEEEESI_SJ_SI_SJ_NS1D_6fusion15FusionCallbacksIS1H_NS1L_17LinearCombinationISI_fSI_fLNS_15FloatRoundStyleE2EEESH_S1K_JEEENS4_5SM1004TMEM4LOAD26SM100_TMEM_LOAD_16dp256b4xENS4_13SM90_TMA_LOADES1A_NS4_17SM75_U32x4_LDSM_NENS4_14SM90_TMA_STOREES1A_NS4_17SM90_U32x4_STSM_NENS4_39AutoVectorizingCopyWithAssumedAlignmentILi128EEEEEEvvEEEEvNT_6ParamsE,"",@"SHT_CUDA_INFO"
	.sectionflags	@""
	.align	4


	//----- nvinfo : EIATTR_CUDA_API_VERSION
	.align		4
        /*0000*/ 	.byte	0x04, 0x37
        /*0002*/ 	.short	(.L_31 - .L_30)
.L_30:
        /*0004*/ 	.word	0x00000082


	//----- nvinfo : EIATTR_KPARAM_INFO
	.align		4
.L_31:
        /*0008*/ 	.byte	0x04, 0x17
        /*000a*/ 	.short	(.L_33 - .L_32)
.L_32:
        /*000c*/ 	.word	0x00000000
        /*0010*/ 	.short	0x0000
        /*0012*/ 	.short	0x0000
        /*0014*/ 	.byte	0x00, 0xf0, 0x01, 0x20


	//----- nvinfo : EIATTR_AT_ENTRY_FRAGMENTS
	.align		4
.L_33:
        /*0018*/ 	.byte	0x04, 0x4f
        /*001a*/ 	.short	(.L_35 - .L_34)


	//   ....[0]....
.L_34:
        /*001c*/ 	.word	0x00000006


	//----- nvinfo : EIATTR_RESERVED_SMEM_USED
	.align		4
.L_35:
        /*0020*/ 	.byte	0x01, 0x41
	.zero		2


	//----- nvinfo : EIATTR_SPARSE_MMA_MASK
	.align		4
        /*0024*/ 	.byte	0x03, 0x50
        /*0026*/ 	.short	0x0000


	//----- nvinfo : EIATTR_TCGEN05_1CTA_USED
	.align		4
        /*0028*/ 	.byte	0x01, 0x51
	.zero		2


	//----- nvinfo : EIATTR_MAXREG_COUNT
	.align		4
        /*002c*/ 	.byte	0x03, 0x1b
        /*002e*/ 	.short	0x00ff


	//----- nvinfo : EIATTR_NUM_BARRIERS
	.align		4
        /*0030*/ 	.byte	0x02, 0x4c
        /*0032*/ 	.byte	0x07
	.zero		1


	//----- nvinfo : EIATTR_EXTERNS
	.align		4
        /*0034*/ 	.byte	0x04, 0x0f
        /*0036*/ 	.short	(.L_37 - .L_36)


	//   ....[0]....
	.align		4
.L_36:
        /*0038*/ 	.word	index@(__assertfail)


	//----- nvinfo : EIATTR_MERCURY_ISA_VERSION
	.align		4
.L_37:
        /*003c*/ 	.byte	0x03, 0x5f
        /*003e*/ 	.short	0x0101


	//----- nvinfo : EIATTR_INT_WARP_WIDE_INSTR_OFFSETS
	.align		4
        /*0040*/ 	.byte	0x04, 0x31
        /*0042*/ 	.short	(.L_39 - .L_38)


	//   ....[0]....
.L_38:
        /*0044*/ 	.word	0x00003d20


	//   ....[1]....
        /*0048*/ 	.word	0x00003d50


	//   ....[2]....
        /*004c*/ 	.word	0x00003d70


	//   ....[3]....
        /*0050*/ 	.word	0x00004940


	//   ....[4]....
        /*0054*/ 	.word	0x000049c0


	//   ....[5]....
        /*0058*/ 	.word	0x00004ac0


	//   ....[6]....
        /*005c*/ 	.word	0x00004bd0


	//----- nvinfo : EIATTR_COOP_GROUP_MASK_REGIDS
	.align		4
.L_39:
        /*0060*/ 	.byte	0x04, 0x29
        /*0062*/ 	.short	(.L_41 - .L_40)


	//   ....[0]....
.L_40:
        /*0064*/ 	.word	0xffffffff


	//   ....[1]....
        /*0068*/ 	.word	0xffffffff


	//   ....[2]....
        /*006c*/ 	.word	0xffffffff


	//   ....[3]....
        /*0070*/ 	.word	0xffffffff


	//   ....[4]....
        /*0074*/ 	.word	0xffffffff


	//   ....[5]....
        /*0078*/ 	.word	0xffffffff


	//   ....[6]....
        /*007c*/ 	.word	0xffffffff


	//   ....[7]....
        /*0080*/ 	.word	0xffffffff


	//   ....[8]....
        /*0084*/ 	.word	0xffffffff


	//   ....[9]....
        /*0088*/ 	.word	0xffffffff


	//   ....[10]....
        /*008c*/ 	.word	0xffffffff


	//   ....[11]....
        /*0090*/ 	.word	0xffffffff


	//   ....[12]....
        /*0094*/ 	.word	0xffffffff


	//   ....[13]....
        /*0098*/ 	.word	0xffffffff


	//----- nvinfo : EIATTR_COOP_GROUP_INSTR_OFFSETS
	.align		4
.L_41:
        /*009c*/ 	.byte	0x04, 0x28
        /*009e*/ 	.short	(.L_43 - .L_42)


	//   ....[0]....
.L_42:
        /*00a0*/ 	.word	0x00000080


	//   ....[1]....
        /*00a4*/ 	.word	0x000004f0


	//   ....[2]....
        /*00a8*/ 	.word	0x00000680


	//   ....[3]....
        /*00ac*/ 	.word	0x00000800


	//   ....[4]....
        /*00b0*/ 	.word	0x00000900


	//   ....[5]....
        /*00b4*/ 	.word	0x00000a70


	//   ....[6]....
        /*00b8*/ 	.word	0x00000c10


	//   ....[7]....
        /*00bc*/ 	.word	0x00000dc0


	//   ....[8]....
        /*00c0*/ 	.word	0x000021c0


	//   ....[9]....
        /*00c4*/ 	.word	0x00002ff0


	//   ....[10]....
        /*00c8*/ 	.word	0x00003200


	//   ....[11]....
        /*00cc*/ 	.word	0x00003230


	//   ....[12]....
        /*00d0*/ 	.word	0x00003c00


	//   ....[13]....
        /*00d4*/ 	.word	0x00003e30


	//----- nvinfo : EIATTR_VRC_CTA_INIT_COUNT
	.align		4
.L_43:
        /*00d8*/ 	.byte	0x02, 0x4a
        /*00da*/ 	.byte	0x80
	.zero		1


	//----- nvinfo : EIATTR_SYSCALL_OFFSETS
	.align		4
        /*00dc*/ 	.byte	0x04, 0x46
        /*00de*/ 	.short	(.L_45 - .L_44)


	//   ....[0]....
.L_44:
        /*00e0*/ 	.word	0x000058d0


	//   ....[1]....
        /*00e4*/ 	.word	0x000059c0


	//   ....[2]....
        /*00e8*/ 	.word	0x00006200


	//   ....[3]....
        /*00ec*/ 	.word	0x00006b50


	//----- nvinfo : EIATTR_MBARRIER_INSTR_OFFSETS
	.align		4
.L_45:
        /*00f0*/ 	.byte	0x04, 0x39
        /*00f2*/ 	.short	(.L_47 - .L_46)


	//   ....[0]....
.L_46:
        /*00f4*/ 	.word	0x00000610
        /*00f8*/ 	.word	0x000000ff
        /*00fc*/ 	.word	0x00000000
        /*0100*/ 	.short	0x0100
        /*0102*/ 	.byte	0x04
	.zero		1


	//   ....[1]....
        /*0104*/ 	.word	0x00000620
        /*0108*/ 	.word	0x000000ff
        /*010c*/ 	.word	0x00000018
        /*0110*/ 	.short	0x0100
        /*0112*/ 	.byte	0x04
	.zero		1


	//   ....[2]....
        /*0114*/ 	.word	0x00000630
        /*0118*/ 	.word	0x000000ff
        /*011c*/ 	.word	0x00000008
        /*0120*/ 	.short	0x0100
        /*0122*/ 	.byte	0x04
	.zero		1


	//   ....[3]....
        /*0124*/ 	.word	0x00000640
        /*0128*/ 	.word	0x000000ff
        /*012c*/ 	.word	0x00000020
        /*0130*/ 	.short	0x0100
        /*0132*/ 	.byte	0x04
	.zero		1


	//   ....[4]....
        /*0134*/ 	.word	0x00000650
        /*0138*/ 	.word	0x000000ff
        /*013c*/ 	.word	0x00000010
        /*0140*/ 	.short	0x0100
        /*0142*/ 	.byte	0x04
	.zero		1


	//   ....[5]....
        /*0144*/ 	.word	0x00000660
        /*0148*/ 	.word	0x000000ff
        /*014c*/ 	.word	0x00000028
        /*0150*/ 	.short	0x0100
        /*0152*/ 	.byte	0x04
	.zero		1


	//   ....[6]....
        /*0154*/ 	.word	0x00000790
        /*0158*/ 	.word	0x000000ff
        /*015c*/ 	.word	0x00000030
        /*0160*/ 	.short	0x0100
        /*0162*/ 	.byte	0x04
	.zero		1


	//   ....[7]....
        /*0164*/ 	.word	0x000007a0
        /*0168*/ 	.word	0x000000ff
        /*016c*/ 	.word	0x00000048
        /*0170*/ 	.short	0x0100
        /*0172*/ 	.byte	0x04
	.zero		1


	//   ....[8]....
        /*0174*/ 	.word	0x000007b0
        /*0178*/ 	.word	0x000000ff
        /*017c*/ 	.word	0x00000038
        /*0180*/ 	.short	0x0100
        /*0182*/ 	.byte	0x04
	.zero		1


	//   ....[9]....
        /*0184*/ 	.word	0x000007c0
        /*0188*/ 	.word	0x000000ff
        /*018c*/ 	.word	0x00000050
        /*0190*/ 	.short	0x0100
        /*0192*/ 	.byte	0x04
	.zero		1


	//   ....[10]....
        /*0194*/ 	.word	0x000007d0
        /*0198*/ 	.word	0x000000ff
        /*019c*/ 	.word	0x00000040
        /*01a0*/ 	.short	0x0100
        /*01a2*/ 	.byte	0x04
	.zero		1


	//   ....[11]....
        /*01a4*/ 	.word	0x000007e0
        /*01a8*/ 	.word	0x000000ff
        /*01ac*/ 	.word	0x00000058
        /*01b0*/ 	.short	0x0100
        /*01b2*/ 	.byte	0x04
	.zero		1


	//   ....[12]....
        /*01b4*/ 	.word	0x000008d0
        /*01b8*/ 	.word	0x000000ff
        /*01bc*/ 	.word	0x00000060
        /*01c0*/ 	.short	0x0100
        /*01c2*/ 	.byte	0x06
	.zero		1


	//   ....[13]....
        /*01c4*/ 	.word	0x000008e0
        /*01c8*/ 	.word	0x000000ff
        /*01cc*/ 	.word	0x00000068
        /*01d0*/ 	.short	0x0100
        /*01d2*/ 	.byte	0x06
	.zero		1


	//   ....[14]....
        /*01d4*/ 	.word	0x00000a20
        /*01d8*/ 	.word	0x000000ff
        /*01dc*/ 	.word	0x00000070
        /*01e0*/ 	.short	0x0100
        /*01e2*/ 	.byte	0x06
	.zero		1


	//   ....[15]....
        /*01e4*/ 	.word	0x00000a30
        /*01e8*/ 	.word	0x000000ff
        /*01ec*/ 	.word	0x00000080
        /*01f0*/ 	.short	0x0100
        /*01f2*/ 	.byte	0x06
	.zero		1


	//   ....[16]....
        /*01f4*/ 	.word	0x00000a40
        /*01f8*/ 	.word	0x000000ff
        /*01fc*/ 	.word	0x00000078
        /*0200*/ 	.short	0x0100
        /*0202*/ 	.byte	0x06
	.zero		1


	//   ....[17]....
        /*0204*/ 	.word	0x00000a50
        /*0208*/ 	.word	0x000000ff
        /*020c*/ 	.word	0x00000088
        /*0210*/ 	.short	0x0100
        /*0212*/ 	.byte	0x06
	.zero		1


	//   ....[18]....
        /*0214*/ 	.word	0x00000b80
        /*0218*/ 	.word	0x000000ff
        /*021c*/ 	.word	0x00000090
        /*0220*/ 	.short	0x0100
        /*0222*/ 	.byte	0x04
	.zero		1


	//   ....[19]....
        /*0224*/ 	.word	0x00000b90
        /*0228*/ 	.word	0x000000ff
        /*022c*/ 	.word	0x000000b0
        /*0230*/ 	.short	0x0100
        /*0232*/ 	.byte	0x04
	.zero		1


	//   ....[20]....
        /*0234*/ 	.word	0x00000ba0
        /*0238*/ 	.word	0x000000ff
        /*023c*/ 	.word	0x00000098
        /*0240*/ 	.short	0x0100
        /*0242*/ 	.byte	0x04
	.zero		1


	//   ....[21]....
        /*0244*/ 	.word	0x00000bb0
        /*0248*/ 	.word	0x000000ff
        /*024c*/ 	.word	0x000000b8
        /*0250*/ 	.short	0x0100
        /*0252*/ 	.byte	0x04
	.zero		1


	//   ....[22]....
        /*0254*/ 	.word	0x00000bc0
        /*0258*/ 	.word	0x000000ff
        /*025c*/ 	.word	0x000000a0
        /*0260*/ 	.short	0x0100
        /*0262*/ 	.byte	0x04
	.zero		1


	//   ....[23]....
        /*0264*/ 	.word	0x00000bd0
        /*0268*/ 	.word	0x000000ff
        /*026c*/ 	.word	0x000000c0
        /*0270*/ 	.short	0x0100
        /*0272*/ 	.byte	0x04
	.zero		1


	//   ....[24]....
        /*0274*/ 	.word	0x00000be0
        /*0278*/ 	.word	0x000000ff
        /*027c*/ 	.word	0x000000a8
        /*0280*/ 	.short	0x0100
        /*0282*/ 	.byte	0x04
	.zero		1


	//   ....[25]....
        /*0284*/ 	.word	0x00000bf0
        /*0288*/ 	.word	0x000000ff
        /*028c*/ 	.word	0x000000c8
        /*0290*/ 	.short	0x0100
        /*0292*/ 	.byte	0x04
	.zero		1


	//   ....[26]....
        /*0294*/ 	.word	0x00000ce0
        /*0298*/ 	.word	0x000000ff
        /*029c*/ 	.word	0x000000d0
        /*02a0*/ 	.short	0x0100
        /*02a2*/ 	.byte	0x04
	.zero		1


	//   ....[27]....
        /*02a4*/ 	.word	0x00000cf0
        /*02a8*/ 	.word	0x000000ff
        /*02ac*/ 	.word	0x000000e0
        /*02b0*/ 	.short	0x0100
        /*02b2*/ 	.byte	0x04
	.zero		1


	//   ....[28]....
        /*02b4*/ 	.word	0x00000d00
        /*02b8*/ 	.word	0x000000ff
        /*02bc*/ 	.word	0x000000d8
        /*02c0*/ 	.short	0x0100
        /*02c2*/ 	.byte	0x04
	.zero		1


	//   ....[29]....
        /*02c4*/ 	.word	0x00000d10
        /*02c8*/ 	.word	0x000000ff
        /*02cc*/ 	.word	0x000000e8
        /*02d0*/ 	.short	0x0100
        /*02d2*/ 	.byte	0x04
	.zero		1


	//   ....[30]....
        /*02d4*/ 	.word	0x000019b0
        /*02d8*/ 	.word	0x00000000
        /*02dc*/ 	.word	0x000000e0
        /*02e0*/ 	.short	0x010a
        /*02e2*/ 	.byte	0xff
	.zero		1


	//   ....[31]....
        /*02e4*/ 	.word	0x000019e0
        /*02e8*/ 	.word	0x00000000
        /*02ec*/ 	.word	0x000000d0
        /*02f0*/ 	.short	0x0101
        /*02f2*/ 	.byte	0xff
	.zero		1


	//   ....[32]....
        /*02f4*/ 	.word	0x00001ac0
        /*02f8*/ 	.word	0x000000ff
        /*02fc*/ 	.word	0x00000018
        /*0300*/ 	.short	0x010a
        /*0302*/ 	.byte	0x04
	.zero		1


	//   ....[33]....
        /*0304*/ 	.word	0x00001b40
        /*0308*/ 	.word	0x000000ff
        /*030c*/ 	.word	0x00000018
        /*0310*/ 	.short	0x010a
        /*0312*/ 	.byte	0x21
	.zero		1


	//   ....[34]....
        /*0314*/ 	.word	0x00001cd0
        /*0318*/ 	.word	0x000000ff
        /*031c*/ 	.word	0x00000018
        /*0320*/ 	.short	0x010a
        /*0322*/ 	.byte	0x08
	.zero		1


	//   ....[35]....
        /*0324*/ 	.word	0x00001e30
        /*0328*/ 	.word	0x000000ff
        /*032c*/ 	.word	0x00000068
        /*0330*/ 	.short	0x0101
        /*0332*/ 	.byte	0x06
	.zero		1


	//   ....[36]....
        /*0334*/ 	.word	0x00001e50
        /*0338*/ 	.word	0x000000ff
        /*033c*/ 	.word	0x00000018
        /*0340*/ 	.short	0x010a
        /*0342*/ 	.byte	0x04
	.zero		1


	//   ....[37]....
        /*0344*/ 	.word	0x00001ed0
        /*0348*/ 	.word	0x000000ff
        /*034c*/ 	.word	0x00000018
        /*0350*/ 	.short	0x010a
        /*0352*/ 	.byte	0x11
	.zero		1


	//   ....[38]....
        /*0354*/ 	.word	0x00002060
        /*0358*/ 	.word	0x000000ff
        /*035c*/ 	.word	0x00000018
        /*0360*/ 	.short	0x010a
        /*0362*/ 	.byte	0x07
	.zero		1


	//   ....[39]....
        /*0364*/ 	.word	0x000021f0
        /*0368*/ 	.word	0x00000003
        /*036c*/ 	.word	0x00000070
        /*0370*/ 	.short	0x010a
        /*0372*/ 	.byte	0xff
	.zero		1


	//   ....[40]....
        /*0374*/ 	.word	0x00002340
        /*0378*/ 	.word	0x00000000
        /*037c*/ 	.word	0x00000000
        /*0380*/ 	.short	0x0101
        /*0382*/ 	.byte	0xff
	.zero		1


	//   ....[41]....
        /*0384*/ 	.word	0x00002900
        /*0388*/ 	.word	0x000000ff
        /*038c*/ 	.word	0x00000000
        /*0390*/ 	.short	0x010a
        /*0392*/ 	.byte	0x04
	.zero		1


	//   ....[42]....
        /*0394*/ 	.word	0x00002990
        /*0398*/ 	.word	0x000000ff
        /*039c*/ 	.word	0x00000000
        /*03a0*/ 	.short	0x010a
        /*03a2*/ 	.byte	0x05
	.zero		1


	//   ....[43]....
        /*03a4*/ 	.word	0x00002a30
        /*03a8*/ 	.word	0x00000000
        /*03ac*/ 	.word	0x00000000
        /*03b0*/ 	.short	0x010a
        /*03b2*/ 	.byte	0xff
	.zero		1


	//   ....[44]....
        /*03b4*/ 	.word	0x00002b50
        /*03b8*/ 	.word	0x00000002
        /*03bc*/ 	.word	0x000000d0
        /*03c0*/ 	.short	0x010a
        /*03c2*/ 	.byte	0xff
	.zero		1


	//   ....[45]....
        /*03c4*/ 	.word	0x00002bc0
        /*03c8*/ 	.word	0x00000002
        /*03cc*/ 	.word	0x00000000
        /*03d0*/ 	.short	0x0101
        /*03d2*/ 	.byte	0xff
	.zero		1


	//   ....[46]....
        /*03d4*/ 	.word	0x00002be0
        /*03d8*/ 	.word	0x000000ff
        /*03dc*/ 	.word	0x00000080
        /*03e0*/ 	.short	0x010a
        /*03e2*/ 	.byte	0x04
	.zero		1


	//   ....[47]....
        /*03e4*/ 	.word	0x00002d00
        /*03e8*/ 	.word	0x00000002
        /*03ec*/ 	.word	0x00000070
        /*03f0*/ 	.short	0x010a
        /*03f2*/ 	.byte	0xff
	.zero		1


	//   ....[48]....
        /*03f4*/ 	.word	0x00002e00
        /*03f8*/ 	.word	0x00000002
        /*03fc*/ 	.word	0x00000000
        /*0400*/ 	.short	0x0101
        /*0402*/ 	.byte	0xff
	.zero		1


	//   ....[49]....
        /*0404*/ 	.word	0x00002e90
        /*0408*/ 	.word	0x000000ff
        /*040c*/ 	.word	0x00000080
        /*0410*/ 	.short	0x0106
        /*0412*/ 	.byte	0x04
	.zero		1


	//   ....[50]....
        /*0414*/ 	.word	0x00002eb0
        /*0418*/ 	.word	0x000000ff
        /*041c*/ 	.word	0x00000080
        /*0420*/ 	.short	0x010a
        /*0422*/ 	.byte	0x04
	.zero		1


	//   ....[51]....
        /*0424*/ 	.word	0x00002f40
        /*0428*/ 	.word	0x000000ff
        /*042c*/ 	.word	0x00000080
        /*0430*/ 	.short	0x0106
        /*0432*/ 	.byte	0x07
	.zero		1


	//   ....[52]....
        /*0434*/ 	.word	0x00002f80
        /*0438*/ 	.word	0x00000000
        /*043c*/ 	.word	0x00000080
        /*0440*/ 	.short	0x010a
        /*0442*/ 	.byte	0xff
	.zero		1


	//   ....[53]....
        /*0444*/ 	.word	0x00003490
        /*0448*/ 	.word	0x00000000
        /*044c*/ 	.word	0x00000070
        /*0450*/ 	.short	0x010a
        /*0452*/ 	.byte	0xff
	.zero		1


	//   ....[54]....
        /*0454*/ 	.word	0x00003590
        /*0458*/ 	.word	0x00000003
        /*045c*/ 	.word	0x00000000
        /*0460*/ 	.short	0x0101
        /*0462*/ 	.byte	0xff
	.zero		1


	//   ....[55]....
        /*0464*/ 	.word	0x000035a0
        /*0468*/ 	.word	0x000000ff
        /*046c*/ 	.word	0x00000000
        /*0470*/ 	.short	0x010a
        /*0472*/ 	.byte	0x04
	.zero		1


	//   ....[56]....
        /*0474*/ 	.word	0x00003620
        /*0478*/ 	.word	0x000000ff
        /*047c*/ 	.word	0x000000b0
        /*0480*/ 	.short	0x010a
        /*0482*/ 	.byte	0x17
	.zero		1


	//   ....[57]....
        /*0484*/ 	.word	0x00003700
        /*0488*/ 	.word	0x000000ff
        /*048c*/ 	.word	0x00000000
        /*0490*/ 	.short	0x010a
        /*0492*/ 	.byte	0x05
	.zero		1


	//   ....[58]....
        /*0494*/ 	.word	0x00003840
        /*0498*/ 	.word	0x000000ff
        /*049c*/ 	.word	0x00000000
        /*04a0*/ 	.short	0x010a
        /*04a2*/ 	.byte	0x04
	.zero		1


	//   ....[59]....
        /*04a4*/ 	.word	0x00003a30
        /*04a8*/ 	.word	0x000000ff
        /*04ac*/ 	.word	0x00000000
        /*04b0*/ 	.short	0x010a
        /*04b2*/ 	.byte	0x04
	.zero		1


	//   ....[60]....
        /*04b4*/ 	.word	0x00003ac0
        /*04b8*/ 	.word	0x000000ff
        /*04bc*/ 	.word	0x00000000
        /*04c0*/ 	.short	0x010a
        /*04c2*/ 	.byte	0x05
	.zero		1


	//   ....[61]....
        /*04c4*/ 	.word	0x00003b50
        /*04c8*/ 	.word	0x000000ff
        /*04cc*/ 	.word	0x00000000
        /*04d0*/ 	.short	0x010a
        /*04d2*/ 	.byte	0x05
	.zero		1


	//   ....[62]....
        /*04d4*/ 	.word	0x00003be0
        /*04d8*/ 	.word	0x000000ff
        /*04dc*/ 	.word	0x00000000
        /*04e0*/ 	.short	0x010a
        /*04e2*/ 	.byte	0x04
	.zero		1


	//   ....[63]....
        /*04e4*/ 	.word	0x00004070
        /*04e8*/ 	.word	0x0000000c
        /*04ec*/ 	.word	0x00000070
        /*04f0*/ 	.short	0x010a
        /*04f2*/ 	.byte	0xff
	.zero		1


	//   ....[64]....
        /*04f4*/ 	.word	0x000041e0
        /*04f8*/ 	.word	0x00000000
        /*04fc*/ 	.word	0x00000000
        /*0500*/ 	.short	0x0101
        /*0502*/ 	.byte	0xff
	.zero		1


	//   ....[65]....
        /*0504*/ 	.word	0x00004660
        /*0508*/ 	.word	0x000000ff
        /*050c*/ 	.word	0x00000068
        /*0510*/ 	.short	0x010a
        /*0512*/ 	.byte	0x18
	.zero		1


	//   ....[66]....
        /*0514*/ 	.word	0x00004820
        /*0518*/ 	.word	0x000000ff
        /*051c*/ 	.word	0x00000048
        /*0520*/ 	.short	0x010a
        /*0522*/ 	.byte	0x04
	.zero		1


	//   ....[67]....
        /*0524*/ 	.word	0x000049f0
        /*0528*/ 	.word	0x000000ff
        /*052c*/ 	.word	0x00000030
        /*0530*/ 	.short	0x010b
        /*0532*/ 	.byte	0x04
	.zero		1


	//   ....[68]....
        /*0534*/ 	.word	0x00004a00
        /*0538*/ 	.word	0x000000ff
        /*053c*/ 	.word	0x00000000
        /*0540*/ 	.short	0x0101
        /*0542*/ 	.byte	0x14
	.zero		1


	//   ....[69]....
        /*0544*/ 	.word	0x00004a10
        /*0548*/ 	.word	0x000000ff
        /*054c*/ 	.word	0x00000048
        /*0550*/ 	.short	0x010a
        /*0552*/ 	.byte	0x05
	.zero		1


	//   ....[70]....
        /*0554*/ 	.word	0x00004c00
        /*0558*/ 	.word	0x000000ff
        /*055c*/ 	.word	0x00000030
        /*0560*/ 	.short	0x010b
        /*0562*/ 	.byte	0x05
	.zero		1


	//   ....[71]....
        /*0564*/ 	.word	0x00004c10
        /*0568*/ 	.word	0x000000ff
        /*056c*/ 	.word	0x00000000
        /*0570*/ 	.short	0x0101
        /*0572*/ 	.byte	0x04
	.zero		1


	//   ....[72]....
        /*0574*/ 	.word	0x00004cb0
        /*0578*/ 	.word	0x000000ff
        /*057c*/ 	.word	0x00000000
        /*0580*/ 	.short	0x010a
        /*0582*/ 	.byte	0x04
	.zero		1


	//   ....[73]....
        /*0584*/ 	.word	0x00004d40
        /*0588*/ 	.word	0x000000ff
        /*058c*/ 	.word	0x00000000
        /*0590*/ 	.short	0x010a
        /*0592*/ 	.byte	0x05
	.zero		1


	//   ....[74]....
        /*0594*/ 	.word	0x00004de0
        /*0598*/ 	.word	0x00000000
        /*059c*/ 	.word	0x00000000
        /*05a0*/ 	.short	0x010a
        /*05a2*/ 	.byte	0xff
	.zero		1


	//   ....[75]....
        /*05a4*/ 	.word	0x00005140
        /*05a8*/ 	.word	0x00000000
        /*05ac*/ 	.word	0x00000070
        /*05b0*/ 	.short	0x010a
        /*05b2*/ 	.byte	0xff
	.zero		1


	//   ....[76]....
        /*05b4*/ 	.word	0x00005210
        /*05b8*/ 	.word	0x00000000
        /*05bc*/ 	.word	0x00000000
        /*05c0*/ 	.short	0x0101
        /*05c2*/ 	.byte	0xff
	.zero		1


	//   ....[77]....
        /*05c4*/ 	.word	0x00005e20
        /*05c8*/ 	.word	0x00000002
        /*05cc*/ 	.word	0x00000030
        /*05d0*/ 	.short	0x010a
        /*05d2*/ 	.byte	0xff
	.zero		1


	//   ....[78]....
        /*05d4*/ 	.word	0x00005e60
        /*05d8*/ 	.word	0x0000001b
        /*05dc*/ 	.word	0x00000090
        /*05e0*/ 	.short	0x010a
        /*05e2*/ 	.byte	0xff
	.zero		1


	//   ....[79]....
        /*05e4*/ 	.word	0x00005f50
        /*05e8*/ 	.word	0x00000002
        /*05ec*/ 	.word	0x00000030
        /*05f0*/ 	.short	0x010a
        /*05f2*/ 	.byte	0xff
	.zero		1


	//   ....[80]....
        /*05f4*/ 	.word	0x000060e0
        /*05f8*/ 	.word	0x0000001b
        /*05fc*/ 	.word	0x00000090
        /*0600*/ 	.short	0x010a
        /*0602*/ 	.byte	0xff
	.zero		1


	//   ....[81]....
        /*0604*/ 	.word	0x000068b0
        /*0608*/ 	.word	0x00000000
        /*060c*/ 	.word	0x00000000
        /*0610*/ 	.short	0x0101
        /*0612*/ 	.byte	0xff
	.zero		1


	//   ....[82]....
        /*0614*/ 	.word	0x000068c0
        /*0618*/ 	.word	0x00000002
        /*061c*/ 	.word	0x00000030
        /*0620*/ 	.short	0x010a
        /*0622*/ 	.byte	0xff
	.zero		1


	//   ....[83]....
        /*0624*/ 	.word	0x00006980
        /*0628*/ 	.word	0x00000002
        /*062c*/ 	.word	0x00000030
        /*0630*/ 	.short	0x010a
        /*0632*/ 	.byte	0xff
	.zero		1


	//   ....[84]....
        /*0634*/ 	.word	0x00006d30
        /*0638*/ 	.word	0x000000ff
        /*063c*/ 	.word	0x00000000
        /*0640*/ 	.short	0x0101
        /*0642*/ 	.byte	0x04
	.zero		1


	//   ....[85]....
        /*0644*/ 	.word	0x00007280
        /*0648*/ 	.word	0x00000000
        /*064c*/ 	.word	0x00000000
        /*0650*/ 	.short	0x0101
        /*0652*/ 	.byte	0xff
	.zero		1


	//   ....[86]....
        /*0654*/ 	.word	0x00007530
        /*0658*/ 	.word	0x000000ff
        /*065c*/ 	.word	0x00000000
        /*0660*/ 	.short	0x0101
        /*0662*/ 	.byte	0x04
	.zero		1


	//   ....[87]....
        /*0664*/ 	.word	0x00007550
        /*0668*/ 	.word	0x00000000
        /*066c*/ 	.word	0x000000e0
        /*0670*/ 	.short	0x010a
        /*0672*/ 	.byte	0xff
	.zero		1


	//   ....[88]....
        /*0674*/ 	.word	0x000075b0
        /*0678*/ 	.word	0x00000000
        /*067c*/ 	.word	0x00000018
        /*0680*/ 	.short	0x010a
        /*0682*/ 	.byte	0xff
	.zero		1


	//   ....[89]....
        /*0684*/ 	.word	0x00007610
        /*0688*/ 	.word	0x00000000
        /*068c*/ 	.word	0x00000018
        /*0690*/ 	.short	0x010a
        /*0692*/ 	.byte	0xff
	.zero		1


	//   ....[90]....
        /*0694*/ 	.word	0x00007660
        /*0698*/ 	.word	0x00000003
        /*069c*/ 	.word	0x00000070
        /*06a0*/ 	.short	0x010a
        /*06a2*/ 	.byte	0xff
	.zero		1


	//   ....[91]....
        /*06a4*/ 	.word	0x000076c0
        /*06a8*/ 	.word	0x00000000
        /*06ac*/ 	.word	0x00000000
        /*06b0*/ 	.short	0x010a
        /*06b2*/ 	.byte	0xff
	.zero		1


	//   ....[92]....
        /*06b4*/ 	.word	0x00007720
        /*06b8*/ 	.word	0x00000000
        /*06bc*/ 	.word	0x00000000
        /*06c0*/ 	.short	0x010a
        /*06c2*/ 	.byte	0xff
	.zero		1


	//   ....[93]....
        /*06c4*/ 	.word	0x00007770
        /*06c8*/ 	.word	0x00000002
        /*06cc*/ 	.word	0x000000d0
        /*06d0*/ 	.short	0x010a
        /*06d2*/ 	.byte	0xff
	.zero		1


	//   ....[94]....
        /*06d4*/ 	.word	0x000077d0
        /*06d8*/ 	.word	0x00000002
        /*06dc*/ 	.word	0x00000080
        /*06e0*/ 	.short	0x010a
        /*06e2*/ 	.byte	0xff
	.zero		1


	//   ....[95]....
        /*06e4*/ 	.word	0x00007820
        /*06e8*/ 	.word	0x00000002
        /*06ec*/ 	.word	0x00000070
        /*06f0*/ 	.short	0x010a
        /*06f2*/ 	.byte	0xff
	.zero		1


	//   ....[96]....
        /*06f4*/ 	.word	0x00007880
        /*06f8*/ 	.word	0x00000000
        /*06fc*/ 	.word	0x00000080
        /*0700*/ 	.short	0x010a
        /*0702*/ 	.byte	0xff
	.zero		1


	//   ....[97]....
        /*0704*/ 	.word	0x000078d0
        /*0708*/ 	.word	0x00000000
        /*070c*/ 	.word	0x00000070
        /*0710*/ 	.short	0x010a
        /*0712*/ 	.byte	0xff
	.zero		1


	//   ....[98]....
        /*0714*/ 	.word	0x00007930
        /*0718*/ 	.word	0x00000002
        /*071c*/ 	.word	0x000000b0
        /*0720*/ 	.short	0x010a
        /*0722*/ 	.byte	0xff
	.zero		1


	//   ....[99]....
        /*0724*/ 	.word	0x00007990
        /*0728*/ 	.word	0x00000000
        /*072c*/ 	.word	0x00000000
        /*0730*/ 	.short	0x010a
        /*0732*/ 	.byte	0xff
	.zero		1


	//   ....[100]....
        /*0734*/ 	.word	0x000079f0
        /*0738*/ 	.word	0x00000000
        /*073c*/ 	.word	0x00000000
        /*0740*/ 	.short	0x010a
        /*0742*/ 	.byte	0xff
	.zero		1


	//   ....[101]....
        /*0744*/ 	.word	0x00007a50
        /*0748*/ 	.word	0x00000000
        /*074c*/ 	.word	0x00000000
        /*0750*/ 	.short	0x010a
        /*0752*/ 	.byte	0xff
	.zero		1


	//   ....[102]....
        /*0754*/ 	.word	0x00007ab0
        /*0758*/ 	.word	0x00000000
        /*075c*/ 	.word	0x00000000
        /*0760*/ 	.short	0x010a
        /*0762*/ 	.byte	0xff
	.zero		1


	//   ....[103]....
        /*0764*/ 	.word	0x00007b10
        /*0768*/ 	.word	0x00000000
        /*076c*/ 	.word	0x00000000
        /*0770*/ 	.short	0x010a
        /*0772*/ 	.byte	0xff
	.zero		1


	//   ....[104]....
        /*0774*/ 	.word	0x00007b60
        /*0778*/ 	.word	0x0000000c
        /*077c*/ 	.word	0x00000070
        /*0780*/ 	.short	0x010a
        /*0782*/ 	.byte	0xff
	.zero		1


	//   ....[105]....
        /*0784*/ 	.word	0x00007bc0
        /*0788*/ 	.word	0x00000000
        /*078c*/ 	.word	0x00000068
        /*0790*/ 	.short	0x010a
        /*0792*/ 	.byte	0xff
	.zero		1


	//   ....[106]....
        /*0794*/ 	.word	0x00007c20
        /*0798*/ 	.word	0x00000000
        /*079c*/ 	.word	0x00000048
        /*07a0*/ 	.short	0x010a
        /*07a2*/ 	.byte	0xff
	.zero		1


	//   ....[107]....
        /*07a4*/ 	.word	0x00007c80
        /*07a8*/ 	.word	0x00000006
        /*07ac*/ 	.word	0x00000048
        /*07b0*/ 	.short	0x010a
        /*07b2*/ 	.byte	0xff
	.zero		1


	//   ....[108]....
        /*07b4*/ 	.word	0x00007ce0
        /*07b8*/ 	.word	0x00000000
        /*07bc*/ 	.word	0x00000000
        /*07c0*/ 	.short	0x010a
        /*07c2*/ 	.byte	0xff
	.zero		1


	//   ....[109]....
        /*07c4*/ 	.word	0x00007d40
        /*07c8*/ 	.word	0x00000000
        /*07cc*/ 	.word	0x00000000
        /*07d0*/ 	.short	0x010a
        /*07d2*/ 	.byte	0xff
	.zero		1


	//   ....[110]....
        /*07d4*/ 	.word	0x00007d90
        /*07d8*/ 	.word	0x00000000
        /*07dc*/ 	.word	0x00000070
        /*07e0*/ 	.short	0x010a
        /*07e2*/ 	.byte	0xff
	.zero		1


	//   ....[111]....
        /*07e4*/ 	.word	0x00007de0
        /*07e8*/ 	.word	0x00000002
        /*07ec*/ 	.word	0x00000030
        /*07f0*/ 	.short	0x010a
        /*07f2*/ 	.byte	0xff
	.zero		1


	//   ....[112]....
        /*07f4*/ 	.word	0x00007e30
        /*07f8*/ 	.word	0x0000001b
        /*07fc*/ 	.word	0x00000090
        /*0800*/ 	.short	0x010a
        /*0802*/ 	.byte	0xff
	.zero		1


	//   ....[113]....
        /*0804*/ 	.word	0x00007e80
        /*0808*/ 	.word	0x00000002
        /*080c*/ 	.word	0x00000030
        /*0810*/ 	.short	0x010a
        /*0812*/ 	.byte	0xff
	.zero		1


	//----- nvinfo : EIATTR_NUM_MBARRIERS
	.align		4
.L_47:
        /*0814*/ 	.byte	0x03, 0x38
        /*0816*/ 	.short	0x001e


	//----- nvinfo : EIATTR_EXIT_INSTR_OFFSETS
	.align		4
        /*0818*/ 	.byte	0x04, 0x1c
        /*081a*/ 	.short	(.L_49 - .L_48)


	//   ....[0]....
.L_48:
        /*081c*/ 	.word	0x00002a60


	//   ....[1]....
        /*0820*/ 	.word	0x00002f50


	//   ....[2]....
        /*0824*/ 	.word	0x00002fb0


	//   ....[3]....
        /*0828*/ 	.word	0x00003e40


	//   ....[4]....
        /*082c*/ 	.word	0x00004e10


	//   ....[5]....
        /*0830*/ 	.word	0x00004e50


	//   ....[6]....
        /*0834*/ 	.word	0x00007420


	//   ....[7]....
        /*0838*/ 	.word	0x000074a0


	//   ....[8]....
        /*083c*/ 	.word	0x000074d0


	//   ....[9]....
        /*0840*/ 	.word	0x00007540


	//----- nvinfo : EIATTR_MAX_THREADS
	.align		4
.L_49:
        /*0844*/ 	.byte	0x04, 0x05
        /*0846*/ 	.short	(.L_51 - .L_50)
.L_50:
        /*0848*/ 	.word	0x00000100
        /*084c*/ 	.word	0x00000001
        /*0850*/ 	.word	0x00000001


	//----- nvinfo : EIATTR_CRS_STACK_SIZE
	.align		4
.L_51:
        /*0854*/ 	.byte	0x04, 0x1e
        /*0856*/ 	.short	(.L_53 - .L_52)
.L_52:
        /*0858*/ 	.word	0x00000000


	//----- nvinfo : EIATTR_CBANK_PARAM_SIZE
	.align		4
.L_53:
        /*085c*/ 	.byte	0x03, 0x19
        /*085e*/ 	.short	0x0800


	//----- nvinfo : EIATTR_PARAM_CBANK
	.align		4
        /*0860*/ 	.byte	0x04, 0x0a
        /*0862*/ 	.short	(.L_55 - .L_54)
	.align		4
.L_54:
        /*0864*/ 	.word	index@(.nv.constant0._ZN7cutlass13device_kernelINS_4gemm6kernel13GemmUniversalIN4cute5tupleIJiiiiEEENS1_10collective13CollectiveMmaINS1_35MainloopSm100TmaUmmaWarpSpecializedILi3ELi2ELi4ENS5_IJNS4_1CILi2EEESB_NSA_ILi1EEEEEEEENS5_IJNSA_ILi64EEESF_NSA_ILi32EEEEEENS_6half_tENS5_IJlSC_lEEESI_SJ_NS4_8TiledMMAINS4_8MMA_AtomIJNS4_20SM100_MMA_F16BF16_SSISI_SI_fLi64ELi64ELNS4_4UMMA5MajorE0ELSO_0ELNSN_7ScaleInE0ELSP_0EEEEEENS4_6LayoutINS5_IJSC_SC_SC_EEENS5_IJNSA_ILi0EEESU_SU_EEEEENS5_IJNS4_10UnderscoreESX_SX_EEEEENS4_23SM90_TMA_LOAD_MULTICASTENS4_14ComposedLayoutINS4_7SwizzleILi2ELi4ELi3EEENS4_18smem_ptr_flag_bitsILi16EEENSS_INS5_IJNSA_ILi8EEESG_EEENS5_IJSG_SC_EEEEEEEvNS4_8identityES10_S1A_vS1B_EENS_8epilogue10collective18CollectiveEpilogueINS1D_23Sm100TmaWarpSpecializedILi3ELi2ELi16ELb1ELb0EEEJSH_NS5_IJNSS_ISF_SC_EENSS_ISG_SC_EEEEESI_SJ_SI_SJ_NS1D_6fusion15FusionCallbacksIS1H_NS1L_17LinearCombinationISI_fSI_fLNS_15FloatRoundStyleE2EEESH_S1K_JEEENS4_5SM1004TMEM4LOAD26SM100_TMEM_LOAD_16dp256b4xENS4_13SM90_TMA_LOADES1A_NS4_17SM75_U32x4_LDSM_NENS4_14SM90_TMA_STOREES1A_NS4_17SM90_U32x4_STSM_NENS4_39AutoVectorizingCopyWithAssumedAlignmentILi128EEEEEEvvEEEEvNT_6ParamsE)
        /*0868*/ 	.short	0x0380
        /*086a*/ 	.short	0x0800


	//----- nvinfo : EIATTR_SW_WAR
	.align		4
.L_55:
        /*086c*/ 	.byte	0x04, 0x36
        /*086e*/ 	.short	(.L_57 - .L_56)
.L_56:
        /*0870*/ 	.word	0x00000008
.L_57:


//--------------------- .nv.callgraph             --------------------------
	.section	.nv.callgraph,"",@"SHT_CUDA_CALLGRAPH"
	.align	4
	.sectionentsize	8
	.align		4
        /*0000*/ 	.word	0x00000000
	.align		4
        /*0004*/ 	.word	0xffffffff
	.align		4
        /*0008*/ 	.word	index@(_ZN7cutlass13device_kernelINS_4gemm6kernel13GemmUniversalIN4cute5tupleIJiiiiEEENS1_10collective13CollectiveMmaINS1_35MainloopSm100TmaUmmaWarpSpecializedILi3ELi2ELi4ENS5_IJNS4_1CILi2EEESB_NSA_ILi1EEEEEEEENS5_IJNSA_ILi64EEESF_NSA_ILi32EEEEEENS_6half_tENS5_IJlSC_lEEESI_SJ_NS4_8TiledMMAINS4_8MMA_AtomIJNS4_20SM100_MMA_F16BF16_SSISI_SI_fLi64ELi64ELNS4_4UMMA5MajorE0ELSO_0ELNSN_7ScaleInE0ELSP_0EEEEEENS4_6LayoutINS5_IJSC_SC_SC_EEENS5_IJNSA_ILi0EEESU_SU_EEEEENS5_IJNS4_10UnderscoreESX_SX_EEEEENS4_23SM90_TMA_LOAD_MULTICASTENS4_14ComposedLayoutINS4_7SwizzleILi2ELi4ELi3EEENS4_18smem_ptr_flag_bitsILi16EEENSS_INS5_IJNSA_ILi8EEESG_EEENS5_IJSG_SC_EEEEEEEvNS4_8identityES10_S1A_vS1B_EENS_8epilogue10collective18CollectiveEpilogueINS1D_23Sm100TmaWarpSpecializedILi3ELi2ELi16ELb1ELb0EEEJSH_NS5_IJNSS_ISF_SC_EENSS_ISG_SC_EEEEESI_SJ_SI_SJ_NS1D_6fusion15FusionCallbacksIS1H_NS1L_17LinearCombinationISI_fSI_fLNS_15FloatRoundStyleE2EEESH_S1K_JEEENS4_5SM1004TMEM4LOAD26SM100_TMEM_LOAD_16dp256b4xENS4_13SM90_TMA_LOADES1A_NS4_17SM75_U32x4_LDSM_NENS4_14SM90_TMA_STOREES1A_NS4_17SM90_U32x4_STSM_NENS4_39AutoVectorizingCopyWithAssumedAlignmentILi128EEEEEEvvEEEEvNT_6ParamsE)
	.align		4
        /*000c*/ 	.word	index@(__assertfail)
	.align		4
        /*0010*/ 	.word	0x00000000
	.align		4
        /*0014*/ 	.word	0xfffffffe
	.align		4
        /*0018*/ 	.word	0x00000000
	.align		4
        /*001c*/ 	.word	0xfffffffd
	.align		4
        /*0020*/ 	.word	0x00000000
	.align		4
        /*0024*/ 	.word	0xfffffffc


//--------------------- .nv.constant4             --------------------------
	.section	.nv.constant4,"a",@progbits
	.align	8
	.align		8
.nv.constant4:
        /*0000*/ 	.dword	__assertfail
	.align		8
        /*0008*/ 	.dword	__unnamed_1
	.align		8
        /*0010*/ 	.dword	__unnamed_2
	.align		8
        /*0018*/ 	.dword	_ZN39_INTERNAL_957204aa_4_k_cu_9898e9e6_70124cuda3std3__45__cpo5beginE
	.align		8
        /*0020*/ 	.dword	_ZN39_INTERNAL_957204aa_4_k_cu_9898e9e6_70124cuda3std3__45__cpo3endE
	.align		8
        /*0028*/ 	.dword	_ZN39_INTERNAL_957204aa_4_k_cu_9898e9e6_70124cuda3std3__45__cpo6cbeginE
	.align		8
        /*0030*/ 	.dword	_ZN39_INTERNAL_957204aa_4_k_cu_9898e9e6_70124cuda3std3__45__cpo4cendE
	.align		8
        /*0038*/ 	.dword	_ZN39_INTERNAL_957204aa_4_k_cu_9898e9e6_70124cuda3std3__441_GLOBAL__N__957204aa_4_k_cu_9898e9e6_70126ignoreE
	.align		8
        /*0040*/ 	.dword	_ZN39_INTERNAL_957204aa_4_k_cu_9898e9e6_70124cuda3std3__419piecewise_constructE
	.align		8
        /*0048*/ 	.dword	_ZN39_INTERNAL_957204aa_4_k_cu_9898e9e6_70124cuda3std3__48in_placeE
	.align		8
        /*0050*/ 	.dword	_ZN39_INTERNAL_957204aa_4_k_cu_9898e9e6_70124cuda3std6ranges3__45__cpo4swapE
	.align		8
        /*0058*/ 	.dword	_ZN39_INTERNAL_957204aa_4_k_cu_9898e9e6_70124cuda3std6ranges3__45__cpo9iter_moveE
	.align		8
        /*0060*/ 	.dword	_ZN39_INTERNAL_957204aa_4_k_cu_9898e9e6_70124cute7productE
	.align		8
        /*0068*/ 	.dword	_ZN39_INTERNAL_957204aa_4_k_cu_9898e9e6_70124cute1_E
	.align		8
        /*0070*/ 	.dword	$str$25
	.align		8
        /*0078*/ 	.dword	$str$26
	.align		8
        /*0080*/ 	.dword	$str$27
	.align		8
        /*0088*/ 	.dword	$str$28


//--------------------- .text._ZN7cutlass13device_kernelINS_4gemm6kernel13GemmUniversalIN4cute5tupleIJiiiiEEENS1_10collective13CollectiveMmaINS1_35MainloopSm100TmaUmmaWarpSpecializedILi3ELi2ELi4ENS5_IJNS4_1CILi2EEESB_NSA_ILi1EEEEEEEENS5_IJNSA_ILi64EEESF_NSA_ILi32EEEEEENS_6half_tENS5_IJlSC_lEEESI_SJ_NS4_8TiledMMAINS4_8MMA_AtomIJNS4_20SM100_MMA_F16BF16_SSISI_SI_fLi64ELi64ELNS4_4UMMA5MajorE0ELSO_0ELNSN_7ScaleInE0ELSP_0EEEEEENS4_6LayoutINS5_IJSC_SC_SC_EEENS5_IJNSA_ILi0EEESU_SU_EEEEENS5_IJNS4_10UnderscoreESX_SX_EEEEENS4_23SM90_TMA_LOAD_MULTICASTENS4_14ComposedLayoutINS4_7SwizzleILi2ELi4ELi3EEENS4_18smem_ptr_flag_bitsILi16EEENSS_INS5_IJNSA_ILi8EEESG_EEENS5_IJSG_SC_EEEEEEEvNS4_8identityES10_S1A_vS1B_EENS_8epilogue10collective18CollectiveEpilogueINS1D_23Sm100TmaWarpSpecializedILi3ELi2ELi16ELb1ELb0EEEJSH_NS5_IJNSS_ISF_SC_EENSS_ISG_SC_EEEEESI_SJ_SI_SJ_NS1D_6fusion15FusionCallbacksIS1H_NS1L_17LinearCombinationISI_fSI_fLNS_15FloatRoundStyleE2EEESH_S1K_JEEENS4_5SM1004TMEM4LOAD26SM100_TMEM_LOAD_16dp256b4xENS4_13SM90_TMA_LOADES1A_NS4_17SM75_U32x4_LDSM_NENS4_14SM90_TMA_STOREES1A_NS4_17SM90_U32x4_STSM_NENS4_39AutoVectorizingCopyWithAssumedAlignmentILi128EEEEEEvvEEEEvNT_6ParamsE --------------------------
	.section	.text._ZN7cutlass13device_kernelINS_4gemm6kernel13GemmUniversalIN4cute5tupleIJiiiiEEENS1_10collective13CollectiveMmaINS1_35MainloopSm100TmaUmmaWarpSpecializedILi3ELi2ELi4ENS5_IJNS4_1CILi2EEESB_NSA_ILi1EEEEEEEENS5_IJNSA_ILi64EEESF_NSA_ILi32EEEEEENS_6half_tENS5_IJlSC_lEEESI_SJ_NS4_8TiledMMAINS4_8MMA_AtomIJNS4_20SM100_MMA_F16BF16_SSISI_SI_fLi64ELi64ELNS4_4UMMA5MajorE0ELSO_0ELNSN_7ScaleInE0ELSP_0EEEEEENS4_6LayoutINS5_IJSC_SC_SC_EEENS5_IJNSA_ILi0EEESU_SU_EEEEENS5_IJNS4_10UnderscoreESX_SX_EEEEENS4_23SM90_TMA_LOAD_MULTICASTENS4_14ComposedLayoutINS4_7SwizzleILi2ELi4ELi3EEENS4_18smem_ptr_flag_bitsILi16EEENSS_INS5_IJNSA_ILi8EEESG_EEENS5_IJSG_SC_EEEEEEEvNS4_8identityES10_S1A_vS1B_EENS_8epilogue10collective18CollectiveEpilogueINS1D_23Sm100TmaWarpSpecializedILi3ELi2ELi16ELb1ELb0EEEJSH_NS5_IJNSS_ISF_SC_EENSS_ISG_SC_EEEEESI_SJ_SI_SJ_NS1D_6fusion15FusionCallbacksIS1H_NS1L_17LinearCombinationISI_fSI_fLNS_15FloatRoundStyleE2EEESH_S1K_JEEENS4_5SM1004TMEM4LOAD26SM100_TMEM_LOAD_16dp256b4xENS4_13SM90_TMA_LOADES1A_NS4_17SM75_U32x4_LDSM_NENS4_14SM90_TMA_STOREES1A_NS4_17SM90_U32x4_STSM_NENS4_39AutoVectorizingCopyWithAssumedAlignmentILi128EEEEEEvvEEEEvNT_6ParamsE,"ax",@progbits
	.align	128
.text._ZN7cutlass13device_kernelINS_4gemm6kernel13GemmUniversalIN4cute5tupleIJiiiiEEENS1_10collective13CollectiveMmaINS1_35MainloopSm100TmaUmmaWarpSpecializedILi3ELi2ELi4ENS5_IJNS4_1CILi2EEESB_NSA_ILi1EEEEEEEENS5_IJNSA_ILi64EEESF_NSA_ILi32EEEEEENS_6half_tENS5_IJlSC_lEEESI_SJ_NS4_8TiledMMAINS4_8MMA_AtomIJNS4_20SM100_MMA_F16BF16_SSISI_SI_fLi64ELi64ELNS4_4UMMA5MajorE0ELSO_0ELNSN_7ScaleInE0ELSP_0EEEEEENS4_6LayoutINS5_IJSC_SC_SC_EEENS5_IJNSA_ILi0EEESU_SU_EEEEENS5_IJNS4_10UnderscoreESX_SX_EEEEENS4_23SM90_TMA_LOAD_MULTICASTENS4_14ComposedLayoutINS4_7SwizzleILi2ELi4ELi3EEENS4_18smem_ptr_flag_bitsILi16EEENSS_INS5_IJNSA_ILi8EEESG_EEENS5_IJSG_SC_EEEEEEEvNS4_8identityES10_S1A_vS1B_EENS_8epilogue10collective18CollectiveEpilogueINS1D_23Sm100TmaWarpSpecializedILi3ELi2ELi16ELb1ELb0EEEJSH_NS5_IJNSS_ISF_SC_EENSS_ISG_SC_EEEEESI_SJ_SI_SJ_NS1D_6fusion15FusionCallbacksIS1H_NS1L_17LinearCombinationISI_fSI_fLNS_15FloatRoundStyleE2EEESH_S1K_JEEENS4_5SM1004TMEM4LOAD26SM100_TMEM_LOAD_16dp256b4xENS4_13SM90_TMA_LOADES1A_NS4_17SM75_U32x4_LDSM_NENS4_14SM90_TMA_STOREES1A_NS4_17SM90_U32x4_STSM_NENS4_39AutoVectorizingCopyWithAssumedAlignmentILi128EEEEEEvvEEEEvNT_6ParamsE:
        .type           _ZN7cutlass13device_kernelINS_4gemm6kernel13GemmUniversalIN4cute5tupleIJiiiiEEENS1_10collective13CollectiveMmaINS1_35MainloopSm100TmaUmmaWarpSpecializedILi3ELi2ELi4ENS5_IJNS4_1CILi2EEESB_NSA_ILi1EEEEEEEENS5_IJNSA_ILi64EEESF_NSA_ILi32EEEEEENS_6half_tENS5_IJlSC_lEEESI_SJ_NS4_8TiledMMAINS4_8MMA_AtomIJNS4_20SM100_MMA_F16BF16_SSISI_SI_fLi64ELi64ELNS4_4UMMA5MajorE0ELSO_0ELNSN_7ScaleInE0ELSP_0EEEEEENS4_6LayoutINS5_IJSC_SC_SC_EEENS5_IJNSA_ILi0EEESU_SU_EEEEENS5_IJNS4_10UnderscoreESX_SX_EEEEENS4_23SM90_TMA_LOAD_MULTICASTENS4_14ComposedLayoutINS4_7SwizzleILi2ELi4ELi3EEENS4_18smem_ptr_flag_bitsILi16EEENSS_INS5_IJNSA_ILi8EEESG_EEENS5_IJSG_SC_EEEEEEEvNS4_8identityES10_S1A_vS1B_EENS_8epilogue10collective18CollectiveEpilogueINS1D_23Sm100TmaWarpSpecializedILi3ELi2ELi16ELb1ELb0EEEJSH_NS5_IJNSS_ISF_SC_EENSS_ISG_SC_EEEEESI_SJ_SI_SJ_NS1D_6fusion15FusionCallbacksIS1H_NS1L_17LinearCombinationISI_fSI_fLNS_15FloatRoundStyleE2EEESH_S1K_JEEENS4_5SM1004TMEM4LOAD26SM100_TMEM_LOAD_16dp256b4xENS4_13SM90_TMA_LOADES1A_NS4_17SM75_U32x4_LDSM_NENS4_14SM90_TMA_STOREES1A_NS4_17SM90_U32x4_STSM_NENS4_39AutoVectorizingCopyWithAssumedAlignmentILi128EEEEEEvvEEEEvNT_6ParamsE,@function
        .size           _ZN7cutlass13device_kernelINS_4gemm6kernel13GemmUniversalIN4cute5tupleIJiiiiEEENS1_10collective13CollectiveMmaINS1_35MainloopSm100TmaUmmaWarpSpecializedILi3ELi2ELi4ENS5_IJNS4_1CILi2EEESB_NSA_ILi1EEEEEEEENS5_IJNSA_ILi64EEESF_NSA_ILi32EEEEEENS_6half_tENS5_IJlSC_lEEESI_SJ_NS4_8TiledMMAINS4_8MMA_AtomIJNS4_20SM100_MMA_F16BF16_SSISI_SI_fLi64ELi64ELNS4_4UMMA5MajorE0ELSO_0ELNSN_7ScaleInE0ELSP_0EEEEEENS4_6LayoutINS5_IJSC_SC_SC_EEENS5_IJNSA_ILi0EEESU_SU_EEEEENS5_IJNS4_10UnderscoreESX_SX_EEEEENS4_23SM90_TMA_LOAD_MULTICASTENS4_14ComposedLayoutINS4_7SwizzleILi2ELi4ELi3EEENS4_18smem_ptr_flag_bitsILi16EEENSS_INS5_IJNSA_ILi8EEESG_EEENS5_IJSG_SC_EEEEEEEvNS4_8identityES10_S1A_vS1B_EENS_8epilogue10collective18CollectiveEpilogueINS1D_23Sm100TmaWarpSpecializedILi3ELi2ELi16ELb1ELb0EEEJSH_NS5_IJNSS_ISF_SC_EENSS_ISG_SC_EEEEESI_SJ_SI_SJ_NS1D_6fusion15FusionCallbacksIS1H_NS1L_17LinearCombinationISI_fSI_fLNS_15FloatRoundStyleE2EEESH_S1K_JEEENS4_5SM1004TMEM4LOAD26SM100_TMEM_LOAD_16dp256b4xENS4_13SM90_TMA_LOADES1A_NS4_17SM75_U32x4_LDSM_NENS4_14SM90_TMA_STOREES1A_NS4_17SM90_U32x4_STSM_NENS4_39AutoVectorizingCopyWithAssumedAlignmentILi128EEEEEEvvEEEEvNT_6ParamsE,(.L_x_158 - _ZN7cutlass13device_kernelINS_4gemm6kernel13GemmUniversalIN4cute5tupleIJiiiiEEENS1_10collective13CollectiveMmaINS1_35MainloopSm100TmaUmmaWarpSpecializedILi3ELi2ELi4ENS5_IJNS4_1CILi2EEESB_NSA_ILi1EEEEEEEENS5_IJNSA_ILi64EEESF_NSA_ILi32EEEEEENS_6half_tENS5_IJlSC_lEEESI_SJ_NS4_8TiledMMAINS4_8MMA_AtomIJNS4_20SM100_MMA_F16BF16_SSISI_SI_fLi64ELi64ELNS4_4UMMA5MajorE0ELSO_0ELNSN_7ScaleInE0ELSP_0EEEEEENS4_6LayoutINS5_IJSC_SC_SC_EEENS5_IJNSA_ILi0EEESU_SU_EEEEENS5_IJNS4_10UnderscoreESX_SX_EEEEENS4_23SM90_TMA_LOAD_MULTICASTENS4_14ComposedLayoutINS4_7SwizzleILi2ELi4ELi3EEENS4_18smem_ptr_flag_bitsILi16EEENSS_INS5_IJNSA_ILi8EEESG_EEENS5_IJSG_SC_EEEEEEEvNS4_8identityES10_S1A_vS1B_EENS_8epilogue10collective18CollectiveEpilogueINS1D_23Sm100TmaWarpSpecializedILi3ELi2ELi16ELb1ELb0EEEJSH_NS5_IJNSS_ISF_SC_EENSS_ISG_SC_EEEEESI_SJ_SI_SJ_NS1D_6fusion15FusionCallbacksIS1H_NS1L_17LinearCombinationISI_fSI_fLNS_15FloatRoundStyleE2EEESH_S1K_JEEENS4_5SM1004TMEM4LOAD26SM100_TMEM_LOAD_16dp256b4xENS4_13SM90_TMA_LOADES1A_NS4_17SM75_U32x4_LDSM_NENS4_14SM90_TMA_STOREES1A_NS4_17SM90_U32x4_STSM_NENS4_39AutoVectorizingCopyWithAssumedAlignmentILi128EEEEEEvvEEEEvNT_6ParamsE)
        .other          _ZN7cutlass13device_kernelINS_4gemm6kernel13GemmUniversalIN4cute5tupleIJiiiiEEENS1_10collective13CollectiveMmaINS1_35MainloopSm100TmaUmmaWarpSpecializedILi3ELi2ELi4ENS5_IJNS4_1CILi2EEESB_NSA_ILi1EEEEEEEENS5_IJNSA_ILi64EEESF_NSA_ILi32EEEEEENS_6half_tENS5_IJlSC_lEEESI_SJ_NS4_8TiledMMAINS4_8MMA_AtomIJNS4_20SM100_MMA_F16BF16_SSISI_SI_fLi64ELi64ELNS4_4UMMA5MajorE0ELSO_0ELNSN_7ScaleInE0ELSP_0EEEEEENS4_6LayoutINS5_IJSC_SC_SC_EEENS5_IJNSA_ILi0EEESU_SU_EEEEENS5_IJNS4_10UnderscoreESX_SX_EEEEENS4_23SM90_TMA_LOAD_MULTICASTENS4_14ComposedLayoutINS4_7SwizzleILi2ELi4ELi3EEENS4_18smem_ptr_flag_bitsILi16EEENSS_INS5_IJNSA_ILi8EEESG_EEENS5_IJSG_SC_EEEEEEEvNS4_8identityES10_S1A_vS1B_EENS_8epilogue10collective18CollectiveEpilogueINS1D_23Sm100TmaWarpSpecializedILi3ELi2ELi16ELb1ELb0EEEJSH_NS5_IJNSS_ISF_SC_EENSS_ISG_SC_EEEEESI_SJ_SI_SJ_NS1D_6fusion15FusionCallbacksIS1H_NS1L_17LinearCombinationISI_fSI_fLNS_15FloatRoundStyleE2EEESH_S1K_JEEENS4_5SM1004TMEM4LOAD26SM100_TMEM_LOAD_16dp256b4xENS4_13SM90_TMA_LOADES1A_NS4_17SM75_U32x4_LDSM_NENS4_14SM90_TMA_STOREES1A_NS4_17SM90_U32x4_STSM_NENS4_39AutoVectorizingCopyWithAssumedAlignmentILi128EEEEEEvvEEEEvNT_6ParamsE,@"STO_CUDA_ENTRY STV_DEFAULT"
_ZN7cutlass13device_kernelINS_4gemm6kernel13GemmUniversalIN4cute5tupleIJiiiiEEENS1_10collective13CollectiveMmaINS1_35MainloopSm100TmaUmmaWarpSpecializedILi3ELi2ELi4ENS5_IJNS4_1CILi2EEESB_NSA_ILi1EEEEEEEENS5_IJNSA_ILi64EEESF_NSA_ILi32EEEEEENS_6half_tENS5_IJlSC_lEEESI_SJ_NS4_8TiledMMAINS4_8MMA_AtomIJNS4_20SM100_MMA_F16BF16_SSISI_SI_fLi64ELi64ELNS4_4UMMA5MajorE0ELSO_0ELNSN_7ScaleInE0ELSP_0EEEEEENS4_6LayoutINS5_IJSC_SC_SC_EEENS5_IJNSA_ILi0EEESU_SU_EEEEENS5_IJNS4_10UnderscoreESX_SX_EEEEENS4_23SM90_TMA_LOAD_MULTICASTENS4_14ComposedLayoutINS4_7SwizzleILi2ELi4ELi3EEENS4_18smem_ptr_flag_bitsILi16EEENSS_INS5_IJNSA_ILi8EEESG_EEENS5_IJSG_SC_EEEEEEEvNS4_8identityES10_S1A_vS1B_EENS_8epilogue10collective18CollectiveEpilogueINS1D_23Sm100TmaWarpSpecializedILi3ELi2ELi16ELb1ELb0EEEJSH_NS5_IJNSS_ISF_SC_EENSS_ISG_SC_EEEEESI_SJ_SI_SJ_NS1D_6fusion15FusionCallbacksIS1H_NS1L_17LinearCombinationISI_fSI_fLNS_15FloatRoundStyleE2EEESH_S1K_JEEENS4_5SM1004TMEM4LOAD26SM100_TMEM_LOAD_16dp256b4xENS4_13SM90_TMA_LOADES1A_NS4_17SM75_U32x4_LDSM_NENS4_14SM90_TMA_STOREES1A_NS4_17SM90_U32x4_STSM_NENS4_39AutoVectorizingCopyWithAssumedAlignmentILi128EEEEEEvvEEEEvNT_6ParamsE:
[----:B------:R-:W1:Y:S01]  /*0000*/  LDC R1, c[0x0][0x37c] ;  /* 0x0000df00ff017b82 */ /* 0x000e620000000800 */
[----:B------:R-:W2:Y:S01]  /*0010*/  S2R R55, SR_TID.X ;  /* 0x0000000000377919 */ /* 0x000ea20000002100 */
[----:B------:R-:W3:Y:S01]  /*0020*/  LDCU.64 UR8, c[0x0][0x890] ;  /* 0x00011200ff0877ac */ /* 0x000ee20008000a00 */
[----:B------:R-:W-:Y:S02]  /*0030*/  PRMT R45, RZ, 0x7610, R45 ;  /* 0x00007610ff2d7816 */ /* 0x000fe4000000002d */
[----:B------:R-:W-:Y:S01]  /*0040*/  ELECT P3, URZ, PT ;  /* 0x0000000000ff782f */ /* 0x000fe20003860000 */
[----:B---3--:R-:W-:-:S04]  /*0050*/  UISETP.NE.U32.AND UP0, UPT, UR8, URZ, UPT ;  /* 0x000000ff0800728c */ /* 0x008fc8000bf05070 */
[----:B------:R-:W-:Y:S01]  /*0060*/  UISETP.NE.AND.EX UP0, UPT, UR9, URZ, UPT, UP0 ;  /* 0x000000ff0900728c */ /* 0x000fe2000bf05300 */
[----:B--2---:R-:W-:-:S05]  /*0070*/  SHF.R.U32.HI R46, RZ, 0x5, R55 ;  /* 0x00000005ff2e7819 */ /* 0x004fca0000011637 */
[----:B------:R-:W2:Y:S02]  /*0080*/  SHFL.IDX PT, R0, R46, RZ, 0x1f ;  /* 0x00001fff2e007589 */ /* 0x000ea400000e0000 */
[----:B--2---:R-:W-:Y:S01]  /*0090*/  R2UR UR22, R0 ;  /* 0x00000000001672ca */ /* 0x004fe200000e0000 */
[----:B-1----:R-:W-:-:S14]  /*00a0*/  BRA.U UP0, `(.L_x_0) ;  /* 0x0000000100307547 */ /* 0x002fdc000b800000 */
[----:B------:R-:W1:Y:S02]  /*00b0*/  LDCU.64 UR4, c[0x0][0x888] ;  /* 0x00011100ff0477ac */ /* 0x000e640008000a00 */
[----:B-1----:R-:W-:-:S04]  /*00c0*/  UISETP.NE.U32.AND UP0, UPT, UR4, URZ, UPT ;  /* 0x000000ff0400728c */ /* 0x002fc8000bf05070 */
[----:B------:R-:W-:-:S09]  /*00d0*/  UISETP.NE.AND.EX UP0, UPT, UR5, URZ, UPT, UP0 ;  /* 0x000000ff0500728c */ /* 0x000fd2000bf05300 */
[----:B------:R-:W-:Y:S05]  /*00e0*/  BRA.U !UP0, `(.L_x_1) ;  /* 0x0000000108147547 */ /* 0x000fea000b800000 */
[----:B------:R-:W1:Y:S01]  /*00f0*/  LDC.64 R26, c[0x0][0x888] ;  /* 0x00022200ff1a7b82 */ /* 0x000e620000000a00 */
[----:B------:R-:W1:Y:S02]  /*0100*/  LDCU.64 UR4, c[0x0][0x358] ;  /* 0x00006b00ff0477ac */ /* 0x000e640008000a00 */
[----:B-1----:R1:W5:Y:S01]  /*0110*/  LDG.E R26, desc[UR4][R26.64] ;  /* 0x000000041a1a7981 */ /* 0x002362000c1e1900 */
[----:B------:R-:W-:Y:S01]  /*0120*/  HFMA2 R45, -RZ, RZ, 0, 5.9604644775390625e-08 ;  /* 0x00000001ff2d7431 */ /* 0x000fe200000001ff */
[----:B------:R-:W-:Y:S05]  /*0130*/  BRA `(.L_x_0) ;  /* 0x00000000000c7947 */ /* 0x000fea0003800000 */
.L_x_1:
[----:B------:R-:W1:Y:S01]  /*0140*/  LDCU UR4, c[0x0][0x880] ;  /* 0x00011000ff0477ac */ /* 0x000e620008000800 */
[----:B------:R-:W-:Y:S01]  /*0150*/  HFMA2 R45, -RZ, RZ, 0, 5.9604644775390625e-08 ;  /* 0x00000001ff2d7431 */ /* 0x000fe200000001ff */
[----:B-1----:R-:W-:-:S07]  /*0160*/  MOV R26, UR4 ;  /* 0x00000004001a7c02 */ /* 0x002fce0008000f00 */
.L_x_0:
[----:B------:R-:W2:Y:S02]  /*0170*/  LDCU.64 UR4, c[0x0][0x8b0] ;  /* 0x00011600ff0477ac */ /* 0x000ea40008000a00 */
[----:B--2---:R-:W-:-:S04]  /*0180*/  UISETP.NE.U32.AND UP0, UPT, UR4, URZ, UPT ;  /* 0x000000ff0400728c */ /* 0x004fc8000bf05070 */
[----:B------:R-:W-:-:S09]  /*0190*/  UISETP.NE.AND.EX UP0, UPT, UR5, URZ, UPT, UP0 ;  /* 0x000000ff0500728c */ /* 0x000fd2000bf05300 */
[----:B------:R-:W-:Y:S05]  /*01a0*/  BRA.U UP0, `(.L_x_2) ;  /* 0x0000000100287547 */ /* 0x000fea000b800000 */
[----:B------:R-:W2:Y:S02]  /*01b0*/  LDCU.64 UR4, c[0x0][0x8a8] ;  /* 0x00011500ff0477ac */ /* 0x000ea40008000a00 */
[----:B--2---:R-:W-:-:S04]  /*01c0*/  UISETP.NE.U32.AND UP0, UPT, UR4, URZ, UPT ;  /* 0x000000ff0400728c */ /* 0x004fc8000bf05070 */
[----:B------:R-:W-:-:S09]  /*01d0*/  UISETP.NE.AND.EX UP0, UPT, UR5, URZ, UPT, UP0 ;  /* 0x000000ff0500728c */ /* 0x000fd2000bf05300 */
[----:B------:R-:W-:Y:S05]  /*01e0*/  BRA.U !UP0, `(.L_x_3) ;  /* 0x0000000108107547 */ /* 0x000fea000b800000 */
[----:B------:R-:W2:Y:S01]  /*01f0*/  LDC.64 R24, c[0x0][0x8a8] ;  /* 0x00022a00ff187b82 */ /* 0x000ea20000000a00 */
[----:B------:R-:W2:Y:S02]  /*0200*/  LDCU.64 UR4, c[0x0][0x358] ;  /* 0x00006b00ff0477ac */ /* 0x000ea40008000a00 */
[----:B--2---:R2:W5:Y:S01]  /*0210*/  LDG.E R24, desc[UR4][R24.64] ;  /* 0x0000000418187981 */ /* 0x004562000c1e1900 */
[----:B------:R-:W-:Y:S05]  /*0220*/  BRA `(.L_x_2) ;  /* 0x0000000000087947 */ /* 0x000fea0003800000 */
.L_x_3:
[----:B------:R-:W2:Y:S02]  /*0230*/  LDCU UR4, c[0x0][0x8a0] ;  /* 0x00011400ff0477ac */ /* 0x000ea40008000800 */
[----:B--2---:R-:W-:Y:S02]  /*0240*/  MOV R24, UR4 ;  /* 0x0000000400187c02 */ /* 0x004fe40008000f00 */
.L_x_2:
[----:B------:R-:W-:Y:S01]  /*0250*/  IMAD.U32 R0, RZ, RZ, UR22 ;  /* 0x00000016ff007e24 */ /* 0x000fe2000f8e00ff */
[----:B------:R-:W-:Y:S04]  /*0260*/  BSSY.RECONVERGENT B0, `(.L_x_4) ;  /* 0x000000c000007945 */ /* 0x000fe80003800200 */
[C---:B------:R-:W-:Y:S02]  /*0270*/  ISETP.NE.OR P1, PT, R0.reuse, 0x1, !P3 ;  /* 0x000000010000780c */ /* 0x040fe40005f25670 */
[----:B------:R-:W-:-:S11]  /*0280*/  ISETP.NE.OR P0, PT, R0, 0x3, !P3 ;  /* 0x000000030000780c */ /* 0x000fd60005f05670 */
[----:B------:R-:W-:Y:S05]  /*0290*/  @P1 BRA `(.L_x_5) ;  /* 0x0000000000201947 */ /* 0x000fea0003800000 */
[----:B------:R-:W3:Y:S02]  /*02a0*/  LDCU.64 UR4, c[0x0][0x348] ;  /* 0x00006900ff0477ac */ /* 0x000ee40008000a00 */
[----:B---3--:R-:W-:Y:S02]  /*02b0*/  UIADD3 UR6, UP1, UPT, UR4, 0x80, URZ ;  /* 0x0000008004067890 */ /* 0x008fe4000ff3e0ff */
[----:B------:R-:W-:Y:S02]  /*02c0*/  UIADD3 UR4, UP0, UPT, UR4, 0x180, URZ ;  /* 0x0000018004047890 */ /* 0x000fe4000ff1e0ff */
[----:B------:R-:W-:Y:S02]  /*02d0*/  UIADD3.X UR7, UPT, UPT, URZ, UR5, URZ, UP1, !UPT ;  /* 0x00000005ff077290 */ /* 0x000fe40008ffe4ff */
[----:B------:R-:W-:-:S07]  /*02e0*/  UIADD3.X UR5, UPT, UPT, URZ, UR5, URZ, UP0, !UPT ;  /* 0x00000005ff057290 */ /* 0x000fce00087fe4ff */
[----:B------:R3:W-:Y:S02]  /*02f0*/  UTMACCTL.PF [UR6] ;  /* 0x00000000060079b9 */ /* 0x0007e40008040000 */
[----:B------:R3:W-:Y:S02]  /*0300*/  UTMACCTL.PF [UR4] ;  /* 0x00000000040079b9 */ /* 0x0007e40008040000 */
[----:B---3--:R-:W-:Y:S01]  /*0310*/  NOP ;  /* 0x0000000000007918 */ /* 0x008fe20000000000 */
.L_x_5:
[----:B------:R-:W-:Y:S05]  /*0320*/  BSYNC.RECONVERGENT B0 ;  /* 0x0000000000007941 */ /* 0x000fea0003800200 */
.L_x_4:
[----:B------:R-:W-:Y:S04]  /*0330*/  BSSY.RECONVERGENT B0, `(.L_x_6) ;  /* 0x000000a000007945 */ /* 0x000fe80003800200 */
        /* <DEDUP_REMOVED lines=9> */
.L_x_7:
[----:B------:R-:W-:Y:S05]  /*03d0*/  BSYNC.RECONVERGENT B0 ;  /* 0x0000000000007941 */ /* 0x000fea0003800200 */
.L_x_6:
[----:B------:R-:W3:Y:S01]  /*03e0*/  LDCU.64 UR4, c[0x0][0x888] ;  /* 0x00011100ff0477ac */ /* 0x000ee20008000a00 */
[----:B------:R-:W-:Y:S02]  /*03f0*/  UISETP.EQ.U32.AND UP1, UPT, UR8, URZ, UPT ;  /* 0x000000ff0800728c */ /* 0x000fe4000bf22070 */
[----:B------:R-:W-:Y:S02]  /*0400*/  UPLOP3.LUT UP3, UPT, UPT, UPT, UPT, 0x80, 0x8 ;  /* 0x000000000008789c */ /* 0x000fe40003f6f070 */
[----:B---3--:R-:W-:-:S04]  /*0410*/  UISETP.NE.U32.AND UP0, UPT, UR4, URZ, UPT ;  /* 0x000000ff0400728c */ /* 0x008fc8000bf05070 */
[----:B------:R-:W-:-:S04]  /*0420*/  UISETP.NE.AND.EX UP0, UPT, UR5, URZ, UPT, UP0 ;  /* 0x000000ff0500728c */ /* 0x000fc8000bf05300 */
[----:B------:R-:W-:-:S04]  /*0430*/  UISETP.EQ.OR.EX UP2, UPT, UR9, URZ, !UP0, UP1 ;  /* 0x000000ff0900728c */ /* 0x000fc8000c742710 */
[----:B------:R-:W-:-:S06]  /*0440*/  UP2UR UR4, UPR, URZ, 0x4 ;  /* 0x00000004ff047883 */ /* 0x000fcc0008000000 */
[----:B------:R-:W-:Y:S01]  /*0450*/  MOV R49, UR4 ;  /* 0x0000000400317c02 */ /* 0x000fe20008000f00 */
[----:B------:R-:W-:Y:S06]  /*0460*/  BRA.U !UP2, `(.L_x_8) ;  /* 0x000000010a207547 */ /* 0x000fec000b800000 */
[----:B------:R-:W-:Y:S01]  /*0470*/  UISETP.NE.U32.AND UP1, UPT, UR8, URZ, UPT ;  /* 0x000000ff0800728c */ /* 0x000fe2000bf25070 */
[----:B-----5:R-:W-:Y:S01]  /*0480*/  FSETP.NEU.AND P0, PT, R26, RZ, PT ;  /* 0x000000ff1a00720b */ /* 0x020fe20003f0d000 */
[----:B------:R-:W-:Y:S02]  /*0490*/  USEL UR4, URZ, 0xffffffff, UP0 ;  /* 0xffffffffff047887 */ /* 0x000fe40008000000 */
[----:B------:R-:W-:-:S10]  /*04a0*/  UISETP.NE.AND.EX UP1, UPT, UR9, URZ, UPT, UP1 ;  /* 0x000000ff0900728c */ /* 0x000fd4000bf25310 */
[----:B------:R-:W-:Y:S01]  /*04b0*/  VOTEU.ANY UP0, P0 ;  /* 0x0000000000ff7886 */ /* 0x000fe20000000100 */
[----:B------:R-:W-:-:S04]  /*04c0*/  @!UP1 USEL UR4, URZ, 0xffffffff, UP0 ;  /* 0xffffffffff049887 */ /* 0x000fc80008000000 */
[----:B------:R-:W-:-:S04]  /*04d0*/  ULOP3.LUT UR4, UR4, 0x1, URZ, 0xc0, !UPT ;  /* 0x0000000104047892 */ /* 0x000fc8000f8ec0ff */
[----:B------:R-:W-:-:S11]  /*04e0*/  UISETP.NE.U32.AND UP3, UPT, UR4, 0x1, UPT ;  /* 0x000000010400788c */ /* 0x000fd6000bf65070 */
.L_x_8:
[----:B------:R-:W3:Y:S01]  /*04f0*/  SHFL.IDX PT, R2, R46, RZ, 0x1f ;  /* 0x00001fff2e027589 */ /* 0x000ee200000e0000 */
[----:B------:R-:W-:-:S04]  /*0500*/  UISETP.NE.AND UP0, UPT, UR22, 0x2, UPT ;  /* 0x000000021600788c */ /* 0x000fc8000bf05270 */
[----:B------:R-:W-:Y:S01]  /*0510*/  USEL UR33, URZ, 0x1, UP0 ;  /* 0x00000001ff217887 */ /* 0x000fe20008000000 */
[----:B---3--:R-:W-:-:S13]  /*0520*/  ISETP.NE.AND P0, PT, R2, RZ, PT ;  /* 0x000000ff0200720c */ /* 0x008fda0003f05270 */
[----:B------:R-:W-:Y:S05]  /*0530*/  @P0 BRA `(.L_x_9) ;  /* 0x0000000000500947 */ /* 0x000fea0003800000 */
[----:B------:R-:W3:Y:S01]  /*0540*/  S2UR UR4, SR_CgaCtaId ;  /* 0x00000000000479c3 */ /* 0x000ee20000008800 */
[----:B------:R-:W-:Y:S01]  /*0550*/  UMOV UR5, 0x400 ;  /* 0x0000040000057882 */ /* 0x000fe20000000000 */
[----:B------:R-:W-:Y:S01]  /*0560*/  UMOV UR8, 0x1 ;  /* 0x0000000100087882 */ /* 0x000fe20000000000 */
[----:B------:R-:W-:Y:S01]  /*0570*/  UMOV UR6, 0x3 ;  /* 0x0000000300067882 */ /* 0x000fe20000000000 */
[----:B------:R-:W-:-:S04]  /*0580*/  UIADD3 UR8, UPT, UPT, -UR8, 0x100000, URZ ;  /* 0x0010000008087890 */ /* 0x000fc8000fffe1ff */
[----:B------:R-:W-:Y:S02]  /*0590*/  USHF.L.U32 UR9, UR8, 0xb, URZ ;  /* 0x0000000b08097899 */ /* 0x000fe400080006ff */
[----:B------:R-:W-:Y:S02]  /*05a0*/  USHF.L.U32 UR8, UR8, 0x1, URZ ;  /* 0x0000000108087899 */ /* 0x000fe400080006ff */
[----:B------:R-:W-:-:S04]  /*05b0*/  UIADD3 UR6, UPT, UPT, -UR6, 0x100000, URZ ;  /* 0x0010000006067890 */ /* 0x000fc8000fffe1ff */
[----:B------:R-:W-:Y:S02]  /*05c0*/  USHF.L.U32 UR7, UR6, 0xb, URZ ;  /* 0x0000000b06077899 */ /* 0x000fe400080006ff */
[----:B------:R-:W-:Y:S01]  /*05d0*/  USHF.L.U32 UR6, UR6, 0x1, URZ ;  /* 0x0000000106067899 */ /* 0x000fe200080006ff */
[----:B------:R-:W-:Y:S01]  /*05e0*/  ELECT P0, URZ, PT ;  /* 0x0000000000ff782f */ /* 0x000fe20003800000 */
[----:B---3--:R-:W-:Y:S01]  /*05f0*/  ULEA UR4, UR4, UR5, 0x18 ;  /* 0x0000000504047291 */ /* 0x008fe2000f8ec0ff */
[----:B------:R-:W3:Y:S11]  /*0600*/  FENCE.VIEW.ASYNC.S ;  /* 0x00000000000073c6 */ /* 0x000ef60000000000 */
[----:B---3--:R3:W4:Y:S01]  /*0610*/  SYNCS.EXCH.64 URZ, [UR4], UR8 ;  /* 0x0000000804ff75b2 */ /* 0x0087220008000100 */
[----:B------:R3:W1:Y:S01]  /*0620*/  SYNCS.EXCH.64 URZ, [UR4+0x18], UR6 ;  /* 0x0000180604ff75b2 */ /* 0x0006620008000100 */
[----:B------:R3:W1:Y:S01]  /*0630*/  SYNCS.EXCH.64 URZ, [UR4+0x8], UR8 ;  /* 0x0000080804ff75b2 */ /* 0x0006620008000100 */
[----:B------:R3:W1:Y:S01]  /*0640*/  SYNCS.EXCH.64 URZ, [UR4+0x20], UR6 ;  /* 0x0000200604ff75b2 */ /* 0x0006620008000100 */
[----:B------:R3:W1:Y:S01]  /*0650*/  SYNCS.EXCH.64 URZ, [UR4+0x10], UR8 ;  /* 0x0000100804ff75b2 */ /* 0x0006620008000100 */
[----:B------:R3:W1:Y:S01]  /*0660*/  SYNCS.EXCH.64 URZ, [UR4+0x28], UR6 ;  /* 0x0000280604ff75b2 */ /* 0x0006620008000100 */
[----:B------:R-:W-:Y:S01]  /*0670*/  NOP ;  /* 0x0000000000007918 */ /* 0x000fe20000000000 */
.L_x_9:
[----:B------:R-:W2:Y:S01]  /*0680*/  SHFL.IDX PT, R2, R46, RZ, 0x1f ;  /* 0x00001fff2e027589 */ /* 0x000ea200000e0000 */
[----:B------:R-:W-:Y:S01]  /*0690*/  NOP ;  /* 0x0000000000007918 */ /* 0x000fe20000000000 */
[----:B--2---:R-:W-:-:S13]  /*06a0*/  ISETP.NE.AND P0, PT, R2, 0x1, PT ;  /* 0x000000010200780c */ /* 0x004fda0003f05270 */
[----:B------:R-:W-:Y:S05]  /*06b0*/  @P0 BRA `(.L_x_10) ;  /* 0x0000000000500947 */ /* 0x000fea0003800000 */
[----:B---3--:R-:W2:Y:S01]  /*06c0*/  S2UR UR4, SR_CgaCtaId ;  /* 0x00000000000479c3 */ /* 0x008ea20000008800 */
        /* <DEDUP_REMOVED lines=10> */
[----:B--2---:R-:W-:Y:S01]  /*0770*/  ULEA UR4, UR4, UR5, 0x18 ;  /* 0x0000000504047291 */ /* 0x004fe2000f8ec0ff */
[----:B------:R-:W2:Y:S11]  /*0780*/  FENCE.VIEW.ASYNC.S ;  /* 0x00000000000073c6 */ /* 0x000eb60000000000 */
[----:B--2---:R2:W3:Y:S01]  /*0790*/  SYNCS.EXCH.64 URZ, [UR4+0x30], UR8 ;  /* 0x0000300804ff75b2 */ /* 0x0044e20008000100 */
[----:B------:R2:W1:Y:S01]  /*07a0*/  SYNCS.EXCH.64 URZ, [UR4+0x48], UR6 ;  /* 0x0000480604ff75b2 */ /* 0x0004620008000100 */
[----:B------:R2:W1:Y:S01]  /*07b0*/  SYNCS.EXCH.64 URZ, [UR4+0x38], UR8 ;  /* 0x0000380804ff75b2 */ /* 0x0004620008000100 */
[----:B------:R2:W1:Y:S01]  /*07c0*/  SYNCS.EXCH.64 URZ, [UR4+0x50], UR6 ;  /* 0x0000500604ff75b2 */ /* 0x0004620008000100 */
[----:B------:R2:W1:Y:S01]  /*07d0*/  SYNCS.EXCH.64 URZ, [UR4+0x40], UR8 ;  /* 0x0000400804ff75b2 */ /* 0x0004620008000100 */
[----:B------:R2:W1:Y:S01]  /*07e0*/  SYNCS.EXCH.64 URZ, [UR4+0x58], UR6 ;  /* 0x0000580604ff75b2 */ /* 0x0004620008000100 */
[----:B------:R-:W-:Y:S01]  /*07f0*/  NOP ;  /* 0x0000000000007918 */ /* 0x000fe20000000000 */
.L_x_10:
[----:B------:R-:W4:Y:S01]  /*0800*/  SHFL.IDX PT, R2, R46, RZ, 0x1f ;  /* 0x00001fff2e027589 */ /* 0x000f2200000e0000 */
[----:B------:R-:W-:Y:S01]  /*0810*/  NOP ;  /* 0x0000000000007918 */ /* 0x000fe20000000000 */
[----:B----4-:R-:W-:-:S13]  /*0820*/  ISETP.NE.AND P0, PT, R2, 0x3, PT ;  /* 0x000000030200780c */ /* 0x010fda0003f05270 */
[----:B------:R-:W-:Y:S05]  /*0830*/  @P0 BRA `(.L_x_11) ;  /* 0x0000000000300947 */ /* 0x000fea0003800000 */
[----:B--23--:R-:W2:Y:S01]  /*0840*/  S2UR UR6, SR_CgaCtaId ;  /* 0x00000000000679c3 */ /* 0x00cea20000008800 */
[----:B------:R-:W-:Y:S01]  /*0850*/  UMOV UR4, 0x400 ;  /* 0x0000040000047882 */ /* 0x000fe20000000000 */
[----:B------:R-:W-:Y:S01]  /*0860*/  UMOV UR5, 0x20 ;  /* 0x0000002000057882 */ /* 0x000fe20000000000 */
[----:B------:R-:W-:Y:S01]  /*0870*/  ELECT P0, URZ, PT ;  /* 0x0000000000ff782f */ /* 0x000fe20003800000 */
[----:B--2---:R-:W-:Y:S02]  /*0880*/  ULEA UR6, UR6, UR4, 0x18 ;  /* 0x0000000406067291 */ /* 0x004fe4000f8ec0ff */
[----:B------:R-:W-:-:S04]  /*0890*/  UIADD3 UR4, UPT, UPT, -UR5, 0x100000, URZ ;  /* 0x0010000005047890 */ /* 0x000fc8000fffe1ff */
[----:B------:R-:W-:Y:S02]  /*08a0*/  USHF.L.U32 UR5, UR4, 0xb, URZ ;  /* 0x0000000b04057899 */ /* 0x000fe400080006ff */
[----:B------:R-:W-:Y:S01]  /*08b0*/  USHF.L.U32 UR4, UR4, 0x1, URZ ;  /* 0x0000000104047899 */ /* 0x000fe200080006ff */
[----:B------:R-:W2:Y:S11]  /*08c0*/  FENCE.VIEW.ASYNC.S ;  /* 0x00000000000073c6 */ /* 0x000eb60000000000 */
[----:B--2---:R4:W2:Y:S01]  /*08d0*/  SYNCS.EXCH.64 URZ, [UR6+0x60], UR4 ;  /* 0x0000600406ff75b2 */ /* 0x0048a20008000100 */
[----:B------:R4:W3:Y:S02]  /*08e0*/  SYNCS.EXCH.64 URZ, [UR6+0x68], UR4 ;  /* 0x0000680406ff75b2 */ /* 0x0008e40008000100 */
[----:B----4-:R-:W-:Y:S01]  /*08f0*/  NOP ;  /* 0x0000000000007918 */ /* 0x010fe20000000000 */
.L_x_11:
[----:B------:R-:W4:Y:S01]  /*0900*/  SHFL.IDX PT, R2, R46, RZ, 0x1f ;  /* 0x00001fff2e027589 */ /* 0x000f2200000e0000 */
[----:B------:R-:W-:Y:S01]  /*0910*/  NOP ;  /* 0x0000000000007918 */ /* 0x000fe20000000000 */
[----:B----4-:R-:W-:-:S13]  /*0920*/  ISETP.NE.AND P0, PT, R2, 0x4, PT ;  /* 0x000000040200780c */ /* 0x010fda0003f05270 */
[----:B------:R-:W-:Y:S05]  /*0930*/  @P0 BRA `(.L_x_12) ;  /* 0x00000000004c0947 */ /* 0x000fea0003800000 */
[----:B--23--:R-:W2:Y:S01]  /*0940*/  S2UR UR6, SR_CgaCtaId ;  /* 0x00000000000679c3 */ /* 0x00cea20000008800 */
[----:B------:R-:W-:Y:S01]  /*0950*/  UMOV UR4, 0x3a0 ;  /* 0x000003a000047882 */ /* 0x000fe20000000000 */
[----:B------:R-:W-:Y:S01]  /*0960*/  UMOV UR5, 0x400 ;  /* 0x0000040000057882 */ /* 0x000fe20000000000 */
[----:B------:R-:W-:Y:S01]  /*0970*/  USEL UR4, UR4, 0x320, UP3 ;  /* 0x0000032004047887 */ /* 0x000fe20009800000 */
[----:B------:R-:W-:Y:S01]  /*0980*/  UMOV UR8, 0x1 ;  /* 0x0000000100087882 */ /* 0x000fe20000000000 */
[----:B------:R-:W-:Y:S01]  /*0990*/  ELECT P0, URZ, PT ;  /* 0x0000000000ff782f */ /* 0x000fe20003800000 */
[----:B------:R-:W-:-:S04]  /*09a0*/  UIADD3 UR8, UPT, UPT, -UR8, 0x100000, URZ ;  /* 0x0010000008087890 */ /* 0x000fc8000fffe1ff */
[----:B------:R-:W-:Y:S02]  /*09b0*/  USHF.L.U32 UR9, UR8, 0xb, URZ ;  /* 0x0000000b08097899 */ /* 0x000fe400080006ff */
[----:B------:R-:W-:Y:S02]  /*09c0*/  USHF.L.U32 UR8, UR8, 0x1, URZ ;  /* 0x0000000108087899 */ /* 0x000fe400080006ff */
[----:B--2---:R-:W-:Y:S02]  /*09d0*/  ULEA UR6, UR6, UR5, 0x18 ;  /* 0x0000000506067291 */ /* 0x004fe4000f8ec0ff */
[----:B------:R-:W-:-:S04]  /*09e0*/  UIADD3 UR4, UPT, UPT, -UR4, 0x100000, URZ ;  /* 0x0010000004047890 */ /* 0x000fc8000fffe1ff */
[----:B------:R-:W-:Y:S02]  /*09f0*/  USHF.L.U32 UR5, UR4, 0xb, URZ ;  /* 0x0000000b04057899 */ /* 0x000fe400080006ff */
[----:B------:R-:W-:Y:S01]  /*0a00*/  USHF.L.U32 UR4, UR4, 0x1, URZ ;  /* 0x0000000104047899 */ /* 0x000fe200080006ff */
[----:B------:R-:W2:Y:S03]  /*0a10*/  FENCE.VIEW.ASYNC.S ;  /* 0x00000000000073c6 */ /* 0x000ea60000000000 */
[----:B--2---:R4:W2:Y:S08]  /*0a20*/  SYNCS.EXCH.64 URZ, [UR6+0x70], UR8 ;  /* 0x0000700806ff75b2 */ /* 0x0048b00008000100 */
[----:B------:R4:W3:Y:S01]  /*0a30*/  SYNCS.EXCH.64 URZ, [UR6+0x80], UR4 ;  /* 0x0000800406ff75b2 */ /* 0x0008e20008000100 */
[----:B------:R4:W1:Y:S01]  /*0a40*/  SYNCS.EXCH.64 URZ, [UR6+0x78], UR8 ;  /* 0x0000780806ff75b2 */ /* 0x0008620008000100 */
[----:B------:R4:W1:Y:S02]  /*0a50*/  SYNCS.EXCH.64 URZ, [UR6+0x88], UR4 ;  /* 0x0000880406ff75b2 */ /* 0x0008640008000100 */
[----:B----4-:R-:W-:Y:S01]  /*0a60*/  NOP ;  /* 0x0000000000007918 */ /* 0x010fe20000000000 */
.L_x_12:
[----:B------:R-:W4:Y:S01]  /*0a70*/  SHFL.IDX PT, R2, R46, RZ, 0x1f ;  /* 0x00001fff2e027589 */ /* 0x000f2200000e0000 */
[----:B------:R-:W-:Y:S01]  /*0a80*/  NOP ;  /* 0x0000000000007918 */ /* 0x000fe20000000000 */
[----:B----4-:R-:W-:-:S13]  /*0a90*/  ISETP.NE.AND P0, PT, R2, 0x5, PT ;  /* 0x000000050200780c */ /* 0x010fda0003f05270 */
[----:B------:R-:W-:Y:S05]  /*0aa0*/  @P0 BRA `(.L_x_13) ;  /* 0x0000000000580947 */ /* 0x000fea0003800000 */
[----:B--23--:R-:W2:Y:S01]  /*0ab0*/  S2UR UR4, SR_CgaCtaId ;  /* 0x00000000000479c3 */ /* 0x00cea20000008800 */
        /* <DEDUP_REMOVED lines=12> */
[----:B--2---:R4:W2:Y:S01]  /*0b80*/  SYNCS.EXCH.64 URZ, [UR4+0x90], UR8 ;  /* 0x0000900804ff75b2 */ /* 0x0048a20008000100 */
[----:B------:R4:W3:Y:S01]  /*0b90*/  SYNCS.EXCH.64 URZ, [UR4+0xb0], UR6 ;  /* 0x0000b00604ff75b2 */ /* 0x0008e20008000100 */
[----:B------:R4:W1:Y:S01]  /*0ba0*/  SYNCS.EXCH.64 URZ, [UR4+0x98], UR8 ;  /* 0x0000980804ff75b2 */ /* 0x0008620008000100 */
[----:B------:R4:W1:Y:S01]  /*0bb0*/  SYNCS.EXCH.64 URZ, [UR4+0xb8], UR6 ;  /* 0x0000b80604ff75b2 */ /* 0x0008620008000100 */
[----:B------:R4:W1:Y:S01]  /*0bc0*/  SYNCS.EXCH.64 URZ, [UR4+0xa0], UR8 ;  /* 0x0000a00804ff75b2 */ /* 0x0008620008000100 */
[----:B------:R4:W1:Y:S01]  /*0bd0*/  SYNCS.EXCH.64 URZ, [UR4+0xc0], UR6 ;  /* 0x0000c00604ff75b2 */ /* 0x0008620008000100 */
[----:B------:R4:W1:Y:S01]  /*0be0*/  SYNCS.EXCH.64 URZ, [UR4+0xa8], UR8 ;  /* 0x0000a80804ff75b2 */ /* 0x0008620008000100 */
[----:B------:R4:W1:Y:S02]  /*0bf0*/  SYNCS.EXCH.64 URZ, [UR4+0xc8], UR6 ;  /* 0x0000c80604ff75b2 */ /* 0x0008640008000100 */
[----:B----4-:R-:W-:Y:S01]  /*0c00*/  NOP ;  /* 0x0000000000007918 */ /* 0x010fe20000000000 */
.L_x_13:
[----:B------:R-:W4:Y:S01]  /*0c10*/  SHFL.IDX PT, R2, R46, RZ, 0x1f ;  /* 0x00001fff2e027589 */ /* 0x000f2200000e0000 */
[----:B------:R-:W1:Y:S01]  /*0c20*/  S2UR UR54, SR_CgaCtaId ;  /* 0x00000000003679c3 */ /* 0x000e620000008800 */
[----:B------:R-:W-:Y:S01]  /*0c30*/  NOP ;  /* 0x0000000000007918 */ /* 0x000fe20000000000 */
[----:B----4-:R-:W-:-:S13]  /*0c40*/  ISETP.NE.AND P0, PT, R2, 0x3, PT ;  /* 0x000000030200780c */ /* 0x010fda0003f05270 */
[----:B-1----:R-:W-:Y:S05]  /*0c50*/  @P0 BRA `(.L_x_14) ;  /* 0x0000000000340947 */ /* 0x002fea0003800000 */
[----:B--23--:R-:W-:Y:S01]  /*0c60*/  UMOV UR4, 0x400 ;  /* 0x0000040000047882 */ /* 0x00cfe20000000000 */
[----:B------:R-:W-:Y:S01]  /*0c70*/  UMOV UR6, 0x20 ;  /* 0x0000002000067882 */ /* 0x000fe20000000000 */
[----:B------:R-:W-:Y:S02]  /*0c80*/  ULEA UR4, UR54, UR4, 0x18 ;  /* 0x0000000436047291 */ /* 0x000fe4000f8ec0ff */
[----:B------:R-:W-:-:S04]  /*0c90*/  UIADD3 UR6, UPT, UPT, -UR6, 0x100000, URZ ;  /* 0x0010000006067890 */ /* 0x000fc8000fffe1ff */
[----:B------:R-:W-:Y:S02]  /*0ca0*/  USHF.L.U32 UR7, UR6, 0xb, URZ ;  /* 0x0000000b06077899 */ /* 0x000fe400080006ff */
[----:B------:R-:W-:Y:S01]  /*0cb0*/  USHF.L.U32 UR6, UR6, 0x1, URZ ;  /* 0x0000000106067899 */ /* 0x000fe200080006ff */
[----:B------:R-:W-:Y:S01]  /*0cc0*/  ELECT P0, URZ, PT ;  /* 0x0000000000ff782f */ /* 0x000fe20003800000 */
[----:B------:R-:W1:Y:S10]  /*0cd0*/  FENCE.VIEW.ASYNC.S ;  /* 0x00000000000073c6 */ /* 0x000e740000000000 */
[----:B-1----:R1:W4:Y:S01]  /*0ce0*/  SYNCS.EXCH.64 URZ, [UR4+0xd0], UR6 ;  /* 0x0000d00604ff75b2 */ /* 0x0023220008000100 */
[----:B------:R1:W2:Y:S01]  /*0cf0*/  SYNCS.EXCH.64 URZ, [UR4+0xe0], UR6 ;  /* 0x0000e00604ff75b2 */ /* 0x0002a20008000100 */
[----:B------:R1:W3:Y:S01]  /*0d00*/  SYNCS.EXCH.64 URZ, [UR4+0xd8], UR6 ;  /* 0x0000d80604ff75b2 */ /* 0x0002e20008000100 */
[----:B------:R1:W1:Y:S01]  /*0d10*/  SYNCS.EXCH.64 URZ, [UR4+0xe8], UR6 ;  /* 0x0000e80604ff75b2 */ /* 0x0002620008000100 */
[----:B------:R-:W-:Y:S01]  /*0d20*/  NOP ;  /* 0x0000000000007918 */ /* 0x000fe20000000000 */
.L_x_14:
[----:B-123--:R-:W1:Y:S01]  /*0d30*/  LDCU UR4, c[0x0][0x36c] ;  /* 0x00006d80ff0477ac */ /* 0x00ee620008000800 */
[----:B------:R-:W-:Y:S01]  /*0d40*/  ISETP.NE.OR P3, PT, R0, 0x2, !P3 ;  /* 0x000000020000780c */ /* 0x000fe20005f65670 */
[----:B------:R-:W-:Y:S01]  /*0d50*/  NOP ;  /* 0x0000000000007918 */ /* 0x000fe20000000000 */
[----:B------:R-:W-:Y:S01]  /*0d60*/  LOP3.LUT R0, R55, 0x1f, RZ, 0xc0, !PT ;  /* 0x0000001f37007812 */ /* 0x000fe200078ec0ff */
[----:B------:R-:W-:Y:S02]  /*0d70*/  UISETP.NE.AND UP4, UPT, UR22, URZ, UPT ;  /* 0x000000ff1600728c */ /* 0x000fe4000bf85270 */
[----:B-1----:R-:W-:-:S09]  /*0d80*/  UISETP.EQ.U32.AND UP5, UPT, UR4, 0x1, UPT ;  /* 0x000000010400788c */ /* 0x002fd2000bfa2070 */
[----:B------:R-:W-:Y:S05]  /*0d90*/  BRA.U !UP5, `(.L_x_15) ;  /* 0x000000010d087547 */ /* 0x000fea000b800000 */
[----:B----4-:R-:W-:Y:S01]  /*0da0*/  UCGABAR_ARV ;  /* 0x00000000000079c7 */ /* 0x010fe20008000000 */
[----:B------:R-:W-:Y:S05]  /*0db0*/  BRA `(.L_x_16) ;  /* 0x0000000000047947 */ /* 0x000fea0003800000 */
.L_x_15:
[----:B----4-:R-:W-:Y:S01]  /*0dc0*/  NOP ;  /* 0x0000000000007918 */ /* 0x010fe20000000000 */
.L_x_16:
[----:B------:R-:W1:Y:S01]  /*0dd0*/  S2UR UR29, SR_CTAID.X ;  /* 0x00000000001d79c3 */ /* 0x000e620000002500 */
[----:B------:R-:W-:-:S05]  /*0de0*/  CS2R.32 R48, SR_CgaSize ;  /* 0x0000000000307805 */ /* 0x000fca0000008a00 */
[----:B------:R-:W-:-:S05]  /*0df0*/  IMAD R48, R48, -0xa0, RZ ;  /* 0xffffff6030307824 */ /* 0x000fca00078e02ff */
[----:B------:R-:W-:-:S14]  /*0e00*/  R2UR UR5, R48 ;  /* 0x00000000300572ca */ /* 0x000fdc00000e0000 */
[----:B------:R-:W2:Y:S01]  /*0e10*/  LDCU UR5, c[0x0][UR5+0x2b0] ;  /* 0x00005600050577ac */ /* 0x000ea20008000800 */
[----:B------:R-:W-:-:S05]  /*0e20*/  CS2R.32 R48, SR_CgaSize ;  /* 0x0000000000307805 */ /* 0x000fca0000008a00 */
[----:B------:R-:W-:-:S05]  /*0e30*/  IMAD R48, R48, -0xa0, RZ ;  /* 0xffffff6030307824 */ /* 0x000fca00078e02ff */
[----:B------:R-:W-:-:S14]  /*0e40*/  R2UR UR4, R48 ;  /* 0x00000000300472ca */ /* 0x000fdc00000e0000 */
[----:B------:R-:W3:Y:S01]  /*0e50*/  LDCU UR4, c[0x0][UR4+0x2b4] ;  /* 0x00005680040477ac */ /* 0x000ee20008000800 */
[----:B------:R-:W4:Y:S01]  /*0e60*/  S2UR UR32, SR_CTAID.Y ;  /* 0x00000000002079c3 */ /* 0x000f220000002600 */
[----:B------:R-:W-:-:S05]  /*0e70*/  CS2R.32 R48, SR_CgaSize ;  /* 0x0000000000307805 */ /* 0x000fca0000008a00 */
[----:B------:R-:W-:-:S05]  /*0e80*/  IMAD R48, R48, -0xa0, RZ ;  /* 0xffffff6030307824 */ /* 0x000fca00078e02ff */
[----:B------:R-:W-:-:S14]  /*0e90*/  R2UR UR7, R48 ;  /* 0x00000000300772ca */ /* 0x000fdc00000e0000 */
[----:B------:R-:W3:Y:S01]  /*0ea0*/  LDCU UR7, c[0x0][UR7+0x2a0] ;  /* 0x00005400070777ac */ /* 0x000ee20008000800 */
[----:B------:R-:W-:-:S05]  /*0eb0*/  CS2R.32 R48, SR_CgaSize ;  /* 0x0000000000307805 */ /* 0x000fca0000008a00 */
[----:B------:R-:W-:-:S05]  /*0ec0*/  IMAD R48, R48, -0xa0, RZ ;  /* 0xffffff6030307824 */ /* 0x000fca00078e02ff */
[----:B------:R-:W-:-:S14]  /*0ed0*/  R2UR UR8, R48 ;  /* 0x00000000300872ca */ /* 0x000fdc00000e0000 */
[----:B------:R-:W3:Y:S01]  /*0ee0*/  LDCU UR8, c[0x0][UR8+0x2a4] ;  /* 0x00005480080877ac */ /* 0x000ee20008000800 */
[----:B------:R-:W-:Y:S02]  /*0ef0*/  ULOP3.LUT UR46, UR54, 0x1, URZ, 0xc0, !UPT ;  /* 0x00000001362e7892 */ /* 0x000fe4000f8ec0ff */
[----:B------:R-:W-:Y:S02]  /*0f00*/  USHF.R.U32.HI UR26, URZ, 0x1, UR54 ;  /* 0x00000001ff1a7899 */ /* 0x000fe40008011636 */
[----:B------:R-:W-:Y:S02]  /*0f10*/  UISETP.GT.U32.AND UP1, UPT, UR46, 0xffff, UPT ;  /* 0x0000ffff2e00788c */ /* 0x000fe4000bf24070 */
[----:B------:R-:W-:Y:S01]  /*0f20*/  USHF.L.U32 UR28, UR54, 0x9, URZ ;  /* 0x00000009361c7899 */ /* 0x000fe200080006ff */
[----:B-1----:R-:W-:Y:S01]  /*0f30*/  I2FP.F32.U32 R3, UR29 ;  /* 0x0000001d00037c45 */ /* 0x002fe20008201000 */
[----:B------:R-:W1:Y:S04]  /*0f40*/  LDCU UR23, c[0x0][0xb24] ;  /* 0x00016480ff1777ac */ /* 0x000e680008000800 */
[----:B--2---:R-:W-:Y:S01]  /*0f50*/  FMUL R3, R3, UR5 ;  /* 0x0000000503037c20 */ /* 0x004fe20008400000 */
[----:B------:R-:W2:Y:S01]  /*0f60*/  LDCU UR40, c[0x0][0xb24] ;  /* 0x00016480ff2877ac */ /* 0x000ea20008000800 */
[----:B----4-:R-:W-:Y:S01]  /*0f70*/  I2FP.F32.U32 R2, UR32 ;  /* 0x0000002000027c45 */ /* 0x010fe20008201000 */
[----:B------:R-:W4:Y:S03]  /*0f80*/  LDCU UR31, c[0x0][0xb30] ;  /* 0x00016600ff1f77ac */ /* 0x000f260008000800 */
[----:B------:R-:W1:Y:S01]  /*0f90*/  F2I.U32.TRUNC.NTZ R3, R3 ;  /* 0x0000000300037305 */ /* 0x000e62000020f000 */
[----:B---3--:R-:W-:Y:S01]  /*0fa0*/  FMUL R2, R2, UR4 ;  /* 0x0000000402027c20 */ /* 0x008fe20008400000 */
[----:B------:R-:W-:-:S02]  /*0fb0*/  ULOP3.LUT UR4, UR54, 0x2, URZ, 0xc0, !UPT ;  /* 0x0000000236047892 */ /* 0x000fc4000f8ec0ff */
[----:B------:R-:W-:Y:S02]  /*0fc0*/  USHF.L.U32 UR27, UR54, 0xa, URZ ;  /* 0x0000000a361b7899 */ /* 0x000fe400080006ff */
[----:B------:R-:W-:Y:S02]  /*0fd0*/  UISETP.GT.U32.AND UP0, UPT, UR4, 0xffff, UPT ;  /* 0x0000ffff0400788c */ /* 0x000fe4000bf04070 */
[----:B------:R-:W3:Y:S01]  /*0fe0*/  F2I.U32.TRUNC.NTZ R2, R2 ;  /* 0x0000000200027305 */ /* 0x000ee2000020f000 */
[----:B------:R-:W-:Y:S01]  /*0ff0*/  UMOV UR35, 0x5 ;  /* 0x0000000500237882 */ /* 0x000fe20000000000 */
[----:B------:R-:W-:Y:S02]  /*1000*/  USEL UR24, UR46, 0xffff, !UP1 ;  /* 0x0000ffff2e187887 */ /* 0x000fe4000c800000 */
[----:B------:R-:W-:Y:S01]  /*1010*/  USEL UR25, UR4, 0xffff, !UP0 ;  /* 0x0000ffff04197887 */ /* 0x000fe2000c000000 */
[----:B-1----:R-:W-:Y:S02]  /*1020*/  R2UR UR5, R3 ;  /* 0x00000000030572ca */ /* 0x002fe400000e0000 */
[----:B---3--:R-:W-:-:S02]  /*1030*/  R2UR UR6, R2 ;  /* 0x00000000020672ca */ /* 0x008fc400000e0000 */
[----:B------:R-:W-:-:S09]  /*1040*/  PRMT R2, RZ, 0x7610, R2 ;  /* 0x00007610ff027816 */ /* 0x000fd20000000002 */
[----:B------:R-:W-:-:S04]  /*1050*/  UIADD3 UR5, UPT, UPT, -UR5, URZ, URZ ;  /* 0x000000ff05057290 */ /* 0x000fc8000fffe1ff */
[----:B------:R-:W-:Y:S02]  /*1060*/  UIMAD UR5, UR7, UR5, UR29 ;  /* 0x00000005070572a4 */ /* 0x000fe4000f8e021d */
[----:B------:R-:W-:-:S04]  /*1070*/  UIADD3 UR4, UPT, UPT, -UR6, URZ, URZ ;  /* 0x000000ff06047290 */ /* 0x000fc8000fffe1ff */
[----:B------:R-:W-:Y:S01]  /*1080*/  IMAD.U32 R48, RZ, RZ, UR5 ;  /* 0x00000005ff307e24 */ /* 0x000fe2000f8e00ff */
[----:B------:R-:W-:-:S06]  /*1090*/  UIMAD UR4, UR8, UR4, UR32 ;  /* 0x00000004080472a4 */ /* 0x000fcc000f8e0220 */
[----:B------:R-:W-:Y:S01]  /*10a0*/  IMAD.U32 R47, RZ, RZ, UR4 ;  /* 0x00000004ff2f7e24 */ /* 0x000fe2000f8e00ff */
[----:B--2-4-:R-:W-:Y:S06]  /*10b0*/  BRA.U UP4, `(.L_x_17) ;  /* 0x0000000104447547 */ /* 0x014fec000b800000 */
[----:B------:R-:W-:Y:S02]  /*10c0*/  R2UR UR4, R47 ;  /* 0x000000002f0472ca */ /* 0x000fe400000e0000 */
[----:B------:R-:W-:-:S11]  /*10d0*/  R2UR UR6, R48 ;  /* 0x00000000300672ca */ /* 0x000fd600000e0000 */
[----:B------:R-:W-:Y:S02]  /*10e0*/  UISETP.NE.AND UP0, UPT, UR4, URZ, UPT ;  /* 0x000000ff0400728c */ /* 0x000fe4000bf05270 */
[----:B------:R-:W-:Y:S02]  /*10f0*/  UISETP.NE.AND UP1, UPT, UR4, 0x1, UPT ;  /* 0x000000010400788c */ /* 0x000fe4000bf25270 */
[----:B------:R-:W-:Y:S02]  /*1100*/  UISETP.NE.AND UP2, UPT, UR6, URZ, UP0 ;  /* 0x000000ff0600728c */ /* 0x000fe40008745270 */
[----:B------:R-:W-:Y:S02]  /*1110*/  USEL UR4, URZ, 0x2, UP0 ;  /* 0x00000002ff047887 */ /* 0x000fe40008000000 */
[----:B------:R-:W-:Y:S02]  /*1120*/  USEL UR8, URZ, 0x1, UP2 ;  /* 0x00000001ff087887 */ /* 0x000fe40009000000 */
[----:B------:R-:W-:-:S02]  /*1130*/  UISETP.NE.AND UP2, UPT, UR6, URZ, UPT ;  /* 0x000000ff0600728c */ /* 0x000fc4000bf45270 */
[----:B------:R-:W-:Y:S02]  /*1140*/  USEL UR5, URZ, 0x4, UP1 ;  /* 0x00000004ff057887 */ /* 0x000fe40008800000 */
[----:B------:R-:W-:Y:S02]  /*1150*/  UISETP.NE.AND UP0, UPT, UR6, 0x1, UPT ;  /* 0x000000010600788c */ /* 0x000fe4000bf05270 */
[----:B------:R-:W-:Y:S02]  /*1160*/  USEL UR6, URZ, 0x8, UP1 ;  /* 0x00000008ff067887 */ /* 0x000fe40008800000 */
[----:B------:R-:W-:Y:S02]  /*1170*/  USEL UR7, UR5, 0x4, UP2 ;  /* 0x0000000405077887 */ /* 0x000fe40009000000 */
[----:B------:R-:W-:Y:S02]  /*1180*/  USEL UR4, UR4, 0x2, UP0 ;  /* 0x0000000204047887 */ /* 0x000fe40008000000 */
[----:B------:R-:W-:-:S02]  /*1190*/  USEL UR5, UR6, 0x8, UP0 ;  /* 0x0000000806057887 */ /* 0x000fc40008000000 */
[----:B------:R-:W-:-:S04]  /*11a0*/  UIADD3 UR4, UPT, UPT, UR4, UR7, UR8 ;  /* 0x0000000704047290 */ /* 0x000fc8000fffe008 */
[----:B------:R-:W-:-:S06]  /*11b0*/  UIADD3 UR4, UPT, UPT, UR4, UR5, URZ ;  /* 0x0000000504047290 */ /* 0x000fcc000fffe0ff */
[----:B------:R-:W-:-:S07]  /*11c0*/  IMAD.U32 R2, RZ, RZ, UR4 ;  /* 0x00000004ff027e24 */ /* 0x000fce000f8e00ff */
.L_x_17:
[----:B------:R-:W1:Y:S01]  /*11d0*/  S2UR UR36, SR_CTAID.Z ;  /* 0x00000000002479c3 */ /* 0x000e620000002700 */
[----:B------:R-:W-:Y:S01]  /*11e0*/  UISETP.GE.AND UP0, UPT, UR23, 0x1, UPT ;  /* 0x000000011700788c */ /* 0x000fe2000bf06270 */
[----:B------:R-:W-:-:S08]  /*11f0*/  UMOV UR34, 0x3 ;  /* 0x0000000300227882 */ /* 0x000fd00000000000 */
[----:B------:R-:W-:Y:S05]  /*1200*/  BRA.U !UP0, `(.L_x_18) ;  /* 0x0000000108d47547 */ /* 0x000fea000b800000 */
[----:B------:R-:W2:Y:S01]  /*1210*/  LDCU.128 UR12, c[0x0][0xb10] ;  /* 0x00016200ff0c77ac */ /* 0x000ea20008000c00 */
[----:B------:R-:W3:Y:S01]  /*1220*/  LDCU UR6, c[0x0][0x370] ;  /* 0x00006e00ff0677ac */ /* 0x000ee20008000800 */
[----:B------:R-:W4:Y:S01]  /*1230*/  LDCU UR5, c[0x0][0x374] ;  /* 0x00006e80ff0577ac */ /* 0x000f220008000800 */
[----:B------:R-:W1:Y:S01]  /*1240*/  LDCU UR30, c[0x0][0xb0c] ;  /* 0x00016180ff1e77ac */ /* 0x000e620008000800 */
[----:B------:R-:W1:Y:S01]  /*1250*/  LDCU UR4, c[0x0][0xb20] ;  /* 0x00016400ff0477ac */ /* 0x000e620008000800 */
[----:B------:R-:W1:Y:S01]  /*1260*/  LDCU.64 UR8, c[0x0][0xb28] ;  /* 0x00016500ff0877ac */ /* 0x000e620008000a00 */
[----:B--2---:R-:W-:Y:S02]  /*1270*/  UISETP.NE.AND UP0, UPT, UR14, 0x1, UPT ;  /* 0x000000010e00788c */ /* 0x004fe4000bf05270 */
[----:B----4-:R-:W-:Y:S02]  /*1280*/  UIMAD.WIDE.U32 UR10, UR5, UR15, URZ ;  /* 0x0000000f050a72a5 */ /* 0x010fe4000f8e00ff */
[----:B---3--:R-:W-:-:S02]  /*1290*/  UIMAD.WIDE.U32 UR18, UR6, UR12, URZ ;  /* 0x0000000c061272a5 */ /* 0x008fc4000f8e00ff */
[----:B-1----:R-:W-:Y:S02]  /*12a0*/  UISETP.NE.AND UP1, UPT, UR30, 0x1, UPT ;  /* 0x000000011e00788c */ /* 0x002fe4000bf25270 */
[----:B------:R-:W-:Y:S01]  /*12b0*/  UISETP.NE.AND UP2, UPT, UR23, 0x1, UPT ;  /* 0x000000011700788c */ /* 0x000fe2000bf45270 */
[----:B------:R-:W-:Y:S02]  /*12c0*/  UMOV UR10, UR11 ;  /* 0x0000000b000a7c82 */ /* 0x000fe40008000000 */
[----:B------:R-:W-:Y:S01]  /*12d0*/  UMOV UR18, UR19 ;  /* 0x0000001300127c82 */ /* 0x000fe20008000000 */
[----:B------:R-:W-:Y:S02]  /*12e0*/  @UP0 USHF.R.U32.HI UR5, URZ, UR4, UR10 ;  /* 0x00000004ff050299 */ /* 0x000fe4000801160a */
[----:B------:R-:W-:Y:S02]  /*12f0*/  UIMAD.WIDE.U32 UR20, UR32, UR15, URZ ;  /* 0x0000000f201472a5 */ /* 0x000fe4000f8e00ff */
[----:B------:R-:W-:-:S02]  /*1300*/  UIMAD.WIDE.U32 UR10, UR5, UR8, URZ ;  /* 0x00000008050a72a5 */ /* 0x000fc4000f8e00ff */
[----:B------:R-:W-:Y:S02]  /*1310*/  @UP1 USHF.R.U32.HI UR6, URZ, UR13, UR18 ;  /* 0x0000000dff061299 */ /* 0x000fe40008011612 */
[----:B------:R-:W-:Y:S02]  /*1320*/  UIMAD.WIDE.U32 UR16, UR29, UR12, URZ ;  /* 0x0000000c1d1072a5 */ /* 0x000fe4000f8e00ff */
[----:B------:R-:W-:Y:S01]  /*1330*/  UIMAD.WIDE.U32 UR18, UR6, UR8, URZ ;  /* 0x00000008061272a5 */ /* 0x000fe2000f8e00ff */
[----:B------:R-:W-:Y:S01]  /*1340*/  UMOV UR20, UR21 ;  /* 0x0000001500147c82 */ /* 0x000fe20008000000 */
[----:B------:R-:W-:Y:S01]  /*1350*/  UMOV UR10, UR11 ;  /* 0x0000000b000a7c82 */ /* 0x000fe20008000000 */
[----:B------:R-:W-:Y:S02]  /*1360*/  USHF.R.U32.HI UR20, URZ, UR4, UR20 ;  /* 0x00000004ff147299 */ /* 0x000fe40008011614 */
[----:B------:R-:W-:Y:S02]  /*1370*/  @UP2 USHF.R.U32.HI UR5, URZ, UR9, UR10 ;  /* 0x00000009ff052299 */ /* 0x000fe4000801160a */
[----:B------:R-:W-:Y:S01]  /*1380*/  UMOV UR7, UR19 ;  /* 0x0000001300077c82 */ /* 0x000fe20008000000 */
[----:B------:R-:W-:Y:S01]  /*1390*/  UMOV UR16, UR17 ;  /* 0x0000001100107c82 */ /* 0x000fe20008000000 */
[----:B------:R-:W-:-:S02]  /*13a0*/  @UP2 USHF.R.U32.HI UR6, URZ, UR9, UR7 ;  /* 0x00000009ff062299 */ /* 0x000fc40008011607 */
[----:B------:R-:W-:Y:S02]  /*13b0*/  USHF.R.U32.HI UR13, URZ, UR13, UR16 ;  /* 0x0000000dff0d7299 */ /* 0x000fe40008011610 */
[----:B------:R-:W-:Y:S02]  /*13c0*/  USEL UR4, UR32, UR20, !UP0 ;  /* 0x0000001420047287 */ /* 0x000fe4000c000000 */
[----:B------:R-:W-:Y:S02]  /*13d0*/  UIMAD UR7, UR5, UR23, URZ ;  /* 0x00000017050772a4 */ /* 0x000fe4000f8e02ff */
[----:B------:R-:W-:Y:S02]  /*13e0*/  USEL UR5, UR29, UR13, !UP1 ;  /* 0x0000000d1d057287 */ /* 0x000fe4000c800000 */
[----:B------:R-:W-:Y:S02]  /*13f0*/  UIMAD UR12, UR6, UR23, URZ ;  /* 0x00000017060c72a4 */ /* 0x000fe4000f8e02ff */
[----:B------:R-:W-:-:S02]  /*1400*/  UISETP.GE.AND UP0, UPT, UR4, UR7, UPT ;  /* 0x000000070400728c */ /* 0x000fc4000bf06270 */
[----:B------:R-:W-:Y:S02]  /*1410*/  UIMAD.WIDE.U32 UR10, UR4, UR8, URZ ;  /* 0x00000008040a72a5 */ /* 0x000fe4000f8e00ff */
[----:B------:R-:W-:Y:S02]  /*1420*/  UISETP.GE.OR UP0, UPT, UR5, UR12, UP0 ;  /* 0x0000000c0500728c */ /* 0x000fe40008706670 */
[----:B------:R-:W-:Y:S02]  /*1430*/  UIMAD.WIDE.U32 UR12, UR5, UR8, URZ ;  /* 0x00000008050c72a5 */ /* 0x000fe4000f8e00ff */
[----:B------:R-:W-:Y:S01]  /*1440*/  UIADD3 UR10, UPT, UPT, -UR4, URZ, URZ ;  /* 0x000000ff040a7290 */ /* 0x000fe2000fffe1ff */
[----:B------:R-:W-:Y:S01]  /*1450*/  UMOV UR8, UR11 ;  /* 0x0000000b00087c82 */ /* 0x000fe20008000000 */
[----:B------:R-:W-:Y:S02]  /*1460*/  UIADD3 UR11, UPT, UPT, -UR5, URZ, URZ ;  /* 0x000000ff050b7290 */ /* 0x000fe4000fffe1ff */
[----:B------:R-:W-:-:S03]  /*1470*/  USHF.R.U32.HI UR8, URZ, UR9, UR8 ;  /* 0x00000009ff087299 */ /* 0x000fc60008011608 */
[----:B------:R-:W-:Y:S01]  /*1480*/  @!UP0 UMOV UR7, UR13 ;  /* 0x0000000d00078c82 */ /* 0x000fe20008000000 */
[----:B------:R-:W-:Y:S02]  /*1490*/  UIMAD UR32, UR14, UR10, UR32 ;  /* 0x0000000a0e2072a4 */ /* 0x000fe4000f8e0220 */
[----:B------:R-:W-:Y:S02]  /*14a0*/  USEL UR8, UR4, UR8, !UP2 ;  /* 0x0000000804087287 */ /* 0x000fe4000d000000 */
[----:B------:R-:W-:Y:S02]  /*14b0*/  @!UP0 USHF.R.U32.HI UR7, URZ, UR9, UR7 ;  /* 0x00000009ff078299 */ /* 0x000fe40008011607 */
[----:B------:R-:W-:Y:S02]  /*14c0*/  UIADD3 UR9, UPT, UPT, -UR8, URZ, URZ ;  /* 0x000000ff08097290 */ /* 0x000fe4000fffe1ff */
[----:B------:R-:W-:Y:S02]  /*14d0*/  @!UP0 USEL UR7, UR5, UR7, !UP2 ;  /* 0x0000000705078287 */ /* 0x000fe4000d000000 */
[----:B------:R-:W-:-:S02]  /*14e0*/  UIMAD UR9, UR23, UR9, UR4 ;  /* 0x00000009170972a4 */ /* 0x000fc4000f8e0204 */
[----:B------:R-:W-:Y:S02]  /*14f0*/  @!UP0 UIADD3 UR8, UPT, UPT, UR8, -UR7, URZ ;  /* 0x8000000708088290 */ /* 0x000fe4000fffe0ff */
[----:B------:R-:W-:Y:S02]  /*1500*/  @!UP0 UIMAD UR6, UR9, UR6, UR7 ;  /* 0x00000006090682a4 */ /* 0x000fe4000f8e0207 */
[----:B------:R-:W-:Y:S02]  /*1510*/  @!UP0 UIMAD UR4, UR8, UR23, UR5 ;  /* 0x00000017080482a4 */ /* 0x000fe4000f8e0205 */
[----:B------:R-:W-:Y:S02]  /*1520*/  UIMAD UR29, UR30, UR11, UR29 ;  /* 0x0000000b1e1d72a4 */ /* 0x000fe4000f8e021d */
[----:B------:R-:W-:Y:S01]  /*1530*/  UIMAD UR32, UR4, UR14, UR32 ;  /* 0x0000000e042072a4 */ /* 0x000fe2000f8e0220 */
[----:B------:R-:W-:Y:S02]  /*1540*/  @!UP0 UMOV UR5, UR6 ;  /* 0x0000000600058c82 */ /* 0x000fe40008000000 */
[----:B------:R-:W-:-:S12]  /*1550*/  UIMAD UR29, UR5, UR30, UR29 ;  /* 0x0000001e051d72a4 */ /* 0x000fd8000f8e021d */
.L_x_18:
[----:B------:R-:W-:Y:S02]  /*1560*/  UISETP.NE.AND UP1, UPT, UR31, 0x1, UPT ;  /* 0x000000011f00788c */ /* 0x000fe4000bf25270 */
[----:B------:R-:W-:Y:S02]  /*1570*/  ULOP3.LUT UR24, UR24, 0xffff, URZ, 0xc0, !UPT ;  /* 0x0000ffff18187892 */ /* 0x000fe4000f8ec0ff */
[----:B------:R-:W-:Y:S02]  /*1580*/  ULOP3.LUT UR21, UR25, 0xffff, URZ, 0xc0, !UPT ;  /* 0x0000ffff19157892 */ /* 0x000fe4000f8ec0ff */
[----:B------:R-:W-:Y:S02]  /*1590*/  UISETP.NE.AND UP0, UPT, UR22, 0x2, UPT ;  /* 0x000000021600788c */ /* 0x000fe4000bf05270 */
[----:B------:R-:W-:Y:S02]  /*15a0*/  ULOP3.LUT UR28, UR28, 0x400, URZ, 0xc0, !UPT ;  /* 0x000004001c1c7892 */ /* 0x000fe4000f8ec0ff */
[----:B------:R-:W-:-:S02]  /*15b0*/  ULOP3.LUT UR27, UR27, 0x400, URZ, 0xc0, !UPT ;  /* 0x000004001b1b7892 */ /* 0x000fc4000f8ec0ff */
[----:B------:R-:W-:Y:S02]  /*15c0*/  USHF.L.U32 UR24, UR35, UR24, URZ ;  /* 0x0000001823187299 */ /* 0x000fe400080006ff */
[----:B------:R-:W-:Y:S01]  /*15d0*/  USHF.L.U32 UR21, UR34, UR21, URZ ;  /* 0x0000001522157299 */ /* 0x000fe200080006ff */
[----:B------:R-:W-:Y:S11]  /*15e0*/  BRA.U UP1, `(.L_x_19) ;  /* 0x0000000101447547 */ /* 0x000ff6000b800000 */
[----:B------:R-:W2:Y:S01]  /*15f0*/  LDCU.128 UR8, c[0x0][0xb10] ;  /* 0x00016200ff0877ac */ /* 0x000ea20008000c00 */
[----:B------:R-:W3:Y:S01]  /*1600*/  LDCU UR12, c[0x0][0xb0c] ;  /* 0x00016180ff0c77ac */ /* 0x000ee20008000800 */
[----:B------:R-:W4:Y:S01]  /*1610*/  LDCU UR13, c[0x0][0xb20] ;  /* 0x00016400ff0d77ac */ /* 0x000f220008000800 */
[----:B--2---:R-:W-:Y:S02]  /*1620*/  UIMAD.WIDE.U32 UR6, UR29, UR8, URZ ;  /* 0x000000081d0672a5 */ /* 0x004fe4000f8e00ff */
[----:B------:R-:W-:Y:S02]  /*1630*/  UIMAD.WIDE.U32 UR4, UR32, UR11, URZ ;  /* 0x0000000b200472a5 */ /* 0x000fe4000f8e00ff */
[----:B---3--:R-:W-:Y:S02]  /*1640*/  UISETP.NE.AND UP2, UPT, UR12, 0x1, UPT ;  /* 0x000000010c00788c */ /* 0x008fe4000bf45270 */
[----:B------:R-:W-:Y:S01]  /*1650*/  UISETP.NE.AND UP1, UPT, UR10, 0x1, UPT ;  /* 0x000000010a00788c */ /* 0x000fe2000bf25270 */
[----:B------:R-:W-:-:S02]  /*1660*/  UMOV UR6, UR7 ;  /* 0x0000000700067c82 */ /* 0x000fc40008000000 */
[----:B------:R-:W-:Y:S01]  /*1670*/  UMOV UR4, UR5 ;  /* 0x0000000500047c82 */ /* 0x000fe20008000000 */
[----:B------:R-:W-:Y:S02]  /*1680*/  USHF.R.U32.HI UR9, URZ, UR9, UR6 ;  /* 0x00000009ff097299 */ /* 0x000fe40008011606 */
[----:B----4-:R-:W-:Y:S02]  /*1690*/  USHF.R.U32.HI UR4, URZ, UR13, UR4 ;  /* 0x0000000dff047299 */ /* 0x010fe40008011604 */
[----:B------:R-:W-:Y:S02]  /*16a0*/  USEL UR5, UR29, UR9, !UP2 ;  /* 0x000000091d057287 */ /* 0x000fe4000d000000 */
[----:B------:R-:W-:-:S04]  /*16b0*/  USEL UR4, UR32, UR4, !UP1 ;  /* 0x0000000420047287 */ /* 0x000fc8000c800000 */
[----:B------:R-:W-:Y:S02]  /*16c0*/  UIADD3 UR6, UPT, UPT, UR5, -UR4, URZ ;  /* 0x8000000405067290 */ /* 0x000fe4000fffe0ff */
[----:B------:R-:W-:Y:S02]  /*16d0*/  UIADD3 UR4, UPT, UPT, -UR5, UR4, URZ ;  /* 0x0000000405047290 */ /* 0x000fe4000fffe1ff */
[----:B------:R-:W-:Y:S02]  /*16e0*/  UIMAD UR32, UR6, UR10, UR32 ;  /* 0x0000000a062072a4 */ /* 0x000fe4000f8e0220 */
[----:B------:R-:W-:-:S12]  /*16f0*/  UIMAD UR29, UR4, UR12, UR29 ;  /* 0x0000000c041d72a4 */ /* 0x000fd8000f8e021d */
.L_x_19:
[----:B------:R-:W-:Y:S05]  /*1700*/  BRA.U !UP5, `(.L_x_20) ;  /* 0x000000010d0c7547 */ /* 0x000fea000b800000 */
[----:B------:R-:W-:Y:S01]  /*1710*/  UCGABAR_WAIT ;  /* 0x0000000000007dc7 */ /* 0x000fe20008000000 */
[----:B------:R-:W-:Y:S01]  /*1720*/  CCTL.IVALL ;  /* 0x00000000ff00798f */ /* 0x000fe20002000000 */
[----:B------:R-:W-:Y:S05]  /*1730*/  BRA `(.L_x_21) ;  /* 0x0000000000047947 */ /* 0x000fea0003800000 */
.L_x_20:
[----:B------:R-:W-:Y:S06]  /*1740*/  BAR.SYNC.DEFER_BLOCKING 0x0 ;  /* 0x0000000000007b1d */ /* 0x000fec0000010000 */
.L_x_21:
[----:B------:R-:W-:Y:S05]  /*1750*/  BRA.U UP0, `(.L_x_22) ;  /* 0x0000001100c87547 */ /* 0x000fea000b800000 */
[----:B------:R-:W2:Y:S01]  /*1760*/  LDCU UR6, c[0x0][0x38c] ;  /* 0x00007180ff0677ac */ /* 0x000ea20008000800 */
[----:B------:R-:W-:Y:S01]  /*1770*/  PLOP3.LUT P1, PT, PT, PT, UP3, 0x80, 0x8 ;  /* 0x000000000008781c */ /* 0x000fe20003f2f038 */
[----:B------:R-:W-:Y:S01]  /*1780*/  IMAD.MOV.U32 R12, RZ, RZ, 0x1 ;  /* 0x00000001ff0c7424 */ /* 0x000fe200078e00ff */
[----:B------:R-:W-:Y:S01]  /*1790*/  ISETP.EQ.OR P2, PT, R0, RZ, P3 ;  /* 0x000000ff0000720c */ /* 0x000fe20001f42670 */
[----:B------:R-:W-:Y:S01]  /*17a0*/  UISETP.NE.AND UP1, UPT, UR22, URZ, UPT ;  /* 0x000000ff1600728c */ /* 0x000fe2000bf25270 */
[----:B------:R-:W-:Y:S02]  /*17b0*/  PLOP3.LUT P1, PT, P1, PT, PT, 0x8, 0x80 ;  /* 0x000000000080781c */ /* 0x000fe40000f2e170 */
[----:B------:R-:W-:Y:S01]  /*17c0*/  CS2R R10, SRZ ;  /* 0x00000000000a7805 */ /* 0x000fe2000001ff00 */
[----:B------:R-:W-:Y:S01]  /*17d0*/  IMAD.MOV.U32 R9, RZ, RZ, RZ ;  /* 0x000000ffff097224 */ /* 0x000fe200078e00ff */
[----:B------:R-:W3:Y:S01]  /*17e0*/  LDCU UR41, c[0x0][0x370] ;  /* 0x00006e00ff2977ac */ /* 0x000ee20008000800 */
[----:B------:R-:W-:Y:S01]  /*17f0*/  IMAD.MOV.U32 R8, RZ, RZ, 0x1 ;  /* 0x00000001ff087424 */ /* 0x000fe200078e00ff */
[----:B------:R-:W4:Y:S01]  /*1800*/  LDCU.64 UR30, c[0x0][0x348] ;  /* 0x00006900ff1e77ac */ /* 0x000f220008000a00 */
[----:B------:R-:W1:Y:S01]  /*1810*/  LDCU UR39, c[0x0][0x374] ;  /* 0x00006e80ff2777ac */ /* 0x000e620008000800 */
[----:B--2---:R-:W-:-:S02]  /*1820*/  UIADD3 UR5, UPT, UPT, UR6, 0x1f, URZ ;  /* 0x0000001f06057890 */ /* 0x004fc4000fffe0ff */
[----:B------:R-:W-:Y:S02]  /*1830*/  UIADD3 UR47, UPT, UPT, UR6, 0x3e, URZ ;  /* 0x0000003e062f7890 */ /* 0x000fe4000fffe0ff */
[----:B------:R-:W-:-:S04]  /*1840*/  USHF.R.S32.HI UR4, URZ, 0x1f, UR5 ;  /* 0x0000001fff047899 */ /* 0x000fc80008011405 */
[----:B------:R-:W-:Y:S02]  /*1850*/  ULEA.HI UR4, UR4, UR5, URZ, 0x5 ;  /* 0x0000000504047291 */ /* 0x000fe4000f8f28ff */
[----:B------:R-:W-:Y:S02]  /*1860*/  USHF.L.U32 UR5, UR26, 0x5, URZ ;  /* 0x000000051a057899 */ /* 0x000fe400080006ff */
[----:B------:R-:W-:Y:S02]  /*1870*/  USHF.R.S32.HI UR43, URZ, 0x5, UR4 ;  /* 0x00000005ff2b7899 */ /* 0x000fe40008011404 */
[----:B------:R-:W-:Y:S02]  /*1880*/  UIADD3 UR4, UPT, UPT, UR6, -0x1, URZ ;  /* 0xffffffff06047890 */ /* 0x000fe4000fffe0ff */
[----:B------:R-:W-:Y:S02]  /*1890*/  UISETP.LT.U32.AND UP0, UPT, UR43, 0x3, UPT ;  /* 0x000000032b00788c */ /* 0x000fe4000bf01070 */
[----:B------:R-:W-:-:S02]  /*18a0*/  UISETP.GE.U32.AND UP2, UPT, UR4, -0x3f, UPT ;  /* 0xffffffc10400788c */ /* 0x000fc4000bf46070 */
[----:B------:R-:W-:Y:S02]  /*18b0*/  USEL UR42, UR43, 0x3, UP0 ;  /* 0x000000032b2a7887 */ /* 0x000fe40008000000 */
[----:B------:R-:W-:Y:S02]  /*18c0*/  ULOP3.LUT UR44, UR5, 0x20, URZ, 0xe2, !UPT ;  /* 0x00000020052c7892 */ /* 0x000fe4000f8ee2ff */
[----:B------:R-:W-:Y:S02]  /*18d0*/  UIADD3 UR25, UPT, UPT, UR42, -0x1, URZ ;  /* 0xffffffff2a197890 */ /* 0x000fe4000fffe0ff */
[----:B------:R-:W-:Y:S02]  /*18e0*/  USEL UR26, UR33, 0x2, UP1 ;  /* 0x00000002211a7887 */ /* 0x000fe40008800000 */
[----:B------:R-:W-:Y:S02]  /*18f0*/  UIADD3 UR45, UPT, UPT, UR43, -UR42, URZ ;  /* 0x8000002a2b2d7290 */ /* 0x000fe4000fffe0ff */
[----:B------:R-:W-:Y:S01]  /*1900*/  @UP2 UIADD3 UR25, UPT, UPT, UR42, URZ, URZ ;  /* 0x000000ff2a192290 */ /* 0x000fe2000fffe0ff */
[----:B------:R-:W-:-:S03]  /*1910*/  UMOV UR5, URZ ;  /* 0x000000ff00057c82 */ /* 0x000fc60008000000 */
[----:B-1-34-:R-:W-:-:S12]  /*1920*/  UIADD3 UR25, UPT, UPT, UR25, 0x1, URZ ;  /* 0x0000000119197890 */ /* 0x01afd8000fffe0ff */
.L_x_42:
[----:B------:R-:W-:Y:S01]  /*1930*/  UISETP.NE.AND UP0, UPT, UR54, URZ, UPT ;  /* 0x000000ff3600728c */ /* 0x000fe2000bf05270 */
[----:B------:R-:W1:Y:S08]  /*1940*/  S2UR UR54, SR_CgaCtaId ;  /* 0x00000000003679c3 */ /* 0x000e700000008800 */
[----:B------:R-:W-:Y:S05]  /*1950*/  BRA.U UP0, `(.L_x_23) ;  /* 0x0000000100347547 */ /* 0x000fea000b800000 */
[----:B------:R-:W2:Y:S01]  /*1960*/  S2R R0, SR_CgaCtaId ;  /* 0x0000000000007919 */ /* 0x000ea20000008800 */
[----:B------:R-:W-:-:S04]  /*1970*/  MOV R2, 0x400 ;  /* 0x0000040000027802 */ /* 0x000fc80000000f00 */
[----:B--2---:R-:W-:Y:S02]  /*1980*/  LEA R0, R0, R2, 0x18 ;  /* 0x0000000200007211 */ /* 0x004fe400078ec0ff */
[----:B------:R-:W-:-:S03]  /*1990*/  SHF.L.U32 R2, R8, 0x1f, RZ ;  /* 0x0000001f08027819 */ /* 0x000fc600000006ff */
[----:B------:R-:W-:-:S04]  /*19a0*/  IMAD R0, R9, 0x8, R0 ;  /* 0x0000000809007824 */ /* 0x000fc800078e0200 */
[----:B------:R-:W2:Y:S02]  /*19b0*/  SYNCS.PHASECHK.TRANS64.TRYWAIT P0, [R0+URZ+0xe0], R2 ;  /* 0x0000e002000075a7 */ /* 0x000ea400080011ff */
[----:B--2---:R-:W-:Y:S05]  /*19c0*/  @!P0 BRA `(.L_x_24) ;  /* 0x0000005800e08947 */ /* 0x004fea0003800000 */
.L_x_121:
[----:B------:R-:W-:Y:S01]  /*19d0*/  VIADD R9, R9, 0x1 ;  /* 0x0000000109097836 */ /* 0x000fe20000000000 */
[----:B------:R2:W-:Y:S04]  /*19e0*/  SYNCS.ARRIVE.TRANS64.A1T0 RZ, [R0+URZ+0xd0], RZ ;  /* 0x0000d0ff00ff79a7 */ /* 0x0005e800081000ff */
[----:B------:R-:W-:-:S04]  /*19f0*/  ISETP.NE.AND P0, PT, R9, 0x2, PT ;  /* 0x000000020900780c */ /* 0x000fc80003f05270 */
[----:B------:R-:W-:Y:S02]  /*1a00*/  SEL R9, R9, RZ, P0 ;  /* 0x000000ff09097207 */ /* 0x000fe40000000000 */
[----:B--2---:R-:W-:-:S04]  /*1a10*/  SEL R0, RZ, 0x1, P0 ;  /* 0x00000001ff007807 */ /* 0x004fc80000000000 */
[----:B------:R-:W-:-:S07]  /*1a20*/  LOP3.LUT R8, R8, R0, RZ, 0x3c, !PT ;  /* 0x0000000008087212 */ /* 0x000fce00078e3cff */
.L_x_23:
[----:B------:R-:W-:Y:S01]  /*1a30*/  UMOV UR6, 0x400 ;  /* 0x0000040000067882 */ /* 0x000fe20000000000 */
[----:B------:R-:W-:Y:S01]  /*1a40*/  SHF.L.U32 R0, R12, 0x1f, RZ ;  /* 0x0000001f0c007819 */ /* 0x000fe200000006ff */
[----:B-1----:R-:W-:Y:S02]  /*1a50*/  ULEA UR6, UR54, UR6, 0x18 ;  /* 0x0000000636067291 */ /* 0x002fe4000f8ec0ff */
[----:B------:R-:W-:Y:S02]  /*1a60*/  UISETP.GE.U32.AND UP0, UPT, UR47, 0x3f, UPT ;  /* 0x0000003f2f00788c */ /* 0x000fe4000bf06070 */
[----:B------:R-:W-:Y:S02]  /*1a70*/  ULEA UR4, UR5, UR6, 0x3 ;  /* 0x0000000605047291 */ /* 0x000fe4000f8e18ff */
[----:B------:R-:W-:Y:S02]  /*1a80*/  ULEA UR11, UR32, UR46, 0x1 ;  /* 0x0000002e200b7291 */ /* 0x000fe4000f8e08ff */
[----:B------:R-:W-:-:S02]  /*1a90*/  ULEA UR35, UR29, UR44, 0x6 ;  /* 0x0000002c1d237291 */ /* 0x000fc4000f8e30ff */
[----:B------:R-:W-:Y:S01]  /*1aa0*/  USHF.L.U32 UR11, UR11, 0x5, URZ ;  /* 0x000000050b0b7899 */ /* 0x000fe200080006ff */
[----:B------:R-:W-:Y:S02]  /*1ab0*/  UMOV UR13, URZ ;  /* 0x000000ff000d7c82 */ /* 0x000fe40008000000 */
[----:B------:R1:W2:Y:S01]  /*1ac0*/  SYNCS.PHASECHK.TRANS64.TRYWAIT P0, [UR4+0x18], R0 ;  /* 0x00001800ff0075a7 */ /* 0x0002a20008001104 */
[----:B------:R-:W-:Y:S08]  /*1ad0*/  BRA.U !UP0, `(.L_x_25) ;  /* 0x0000000108cc7547 */ /* 0x000ff0000b800000 */
[----:B------:R-:W-:Y:S01]  /*1ae0*/  UMOV UR7, URZ ;  /* 0x000000ff00077c82 */ /* 0x000fe20008000000 */
[----:B------:R-:W-:-:S05]  /*1af0*/  UMOV UR4, UR5 ;  /* 0x0000000500047c82 */ /* 0x000fca0008000000 */
.L_x_31:
[----:B------:R-:W-:Y:S01]  /*1b00*/  ULEA UR33, UR4, UR6, 0x3 ;  /* 0x0000000604217291 */ /* 0x000fe2000f8e18ff */
[----:B------:R-:W-:Y:S01]  /*1b10*/  @!P3 MOV R2, 0x2000 ;  /* 0x000020000002b802 */ /* 0x000fe20000000f00 */
[----:B--2-4-:R-:W-:Y:S10]  /*1b20*/  @P0 BRA `(.L_x_26) ;  /* 0x00000000000c0947 */ /* 0x014ff40003800000 */
[----:B------:R-:W-:-:S04]  /*1b30*/  SHF.L.U32 R3, R12, 0x1f, RZ ;  /* 0x0000001f0c037819 */ /* 0x000fc800000006ff */
[----:B------:R-:W2:Y:S02]  /*1b40*/  SYNCS.PHASECHK.TRANS64.TRYWAIT P0, [UR33+0x18], R3 ;  /* 0x00001803ff0075a7 */ /* 0x000ea40008001121 */
[----:B--2---:R-:W-:Y:S05]  /*1b50*/  @!P0 BRA `(.L_x_27) ;  /* 0x0000005800908947 */ /* 0x004fea0003800000 */
.L_x_26:
[----:B------:R2:W-:Y:S01]  /*1b60*/  @!P3 SYNCS.ARRIVE.TRANS64 RZ, [UR33], R2 ;  /* 0x00000002ffffb9a7 */ /* 0x0005e20008000021 */
[----:B------:R-:W-:-:S04]  /*1b70*/  ULOP3.LUT UR5, UR26, 0x2, URZ, 0xfc, !UPT ;  /* 0x000000021a057892 */ /* 0x000fc8000f8efcff */
[----:B------:R-:W-:-:S09]  /*1b80*/  UISETP.NE.AND UP0, UPT, UR5, 0x2, UPT ;  /* 0x000000020500788c */ /* 0x000fd2000bf05270 */
[----:B------:R-:W-:Y:S05]  /*1b90*/  BRA.U UP0, `(.L_x_28) ;  /* 0x0000000100047547 */ /* 0x000fea000b800000 */
[----:B------:R-:W-:Y:S05]  /*1ba0*/  BPT.TRAP 0x1 ;  /* 0x000000040000795c */ /* 0x000fea0000300000 */
.L_x_28:
[----:B------:R-:W-:Y:S04]  /*1bb0*/  BSSY.RECONVERGENT B0, `(.L_x_29) ;  /* 0x0000003000007945 */ /* 0x000fe80003800200 */
[----:B------:R-:W-:Y:S05]  /*1bc0*/  @P2 BRA `(.L_x_30) ;  /* 0x0000000000042947 */ /* 0x000fea0003800000 */
[----:B------:R-:W-:Y:S05]  /*1bd0*/  BPT.TRAP 0x1 ;  /* 0x000000040000795c */ /* 0x000fea0000300000 */
.L_x_30:
[----:B------:R-:W-:Y:S05]  /*1be0*/  BSYNC.RECONVERGENT B0 ;  /* 0x0000000000007941 */ /* 0x000fea0003800200 */
.L_x_29:
[----:B------:R-:W-:Y:S02]  /*1bf0*/  UIADD3 UR5, UPT, UPT, UR4, 0x1, URZ ;  /* 0x0000000104057890 */ /* 0x000fe4000fffe0ff */
[----:B------:R-:W-:Y:S02]  /*1c00*/  USHF.L.U32 UR4, UR4, 0xb, URZ ;  /* 0x0000000b04047899 */ /* 0x000fe400080006ff */
[----:B------:R-:W-:Y:S02]  /*1c10*/  UISETP.NE.AND UP0, UPT, UR5, 0x3, UPT ;  /* 0x000000030500788c */ /* 0x000fe4000bf05270 */
[----:B------:R-:W-:Y:S02]  /*1c20*/  ULOP3.LUT UR32, UR28, UR4, URZ, 0xfc, !UPT ;  /* 0x000000041c207292 */ /* 0x000fe4000f8efcff */
[----:B------:R-:W-:Y:S02]  /*1c30*/  USEL UR9, URZ, 0x1, UP0 ;  /* 0x00000001ff097887 */ /* 0x000fe40008000000 */
[----:B------:R-:W-:-:S02]  /*1c40*/  USEL UR5, UR5, URZ, UP0 ;  /* 0x000000ff05057287 */ /* 0x000fc40008000000 */
[----:B------:R-:W-:Y:S02]  /*1c50*/  UIADD3 UR14, UP0, UPT, UR30, 0x180, URZ ;  /* 0x000001801e0e7890 */ /* 0x000fe4000ff1e0ff */
[----:B------:R-:W-:Y:S01]  /*1c60*/  ULEA UR8, UR5, UR6, 0x3 ;  /* 0x0000000605087291 */ /* 0x000fe2000f8e18ff */
[----:B------:R-:W-:Y:S01]  /*1c70*/  LOP3.LUT R12, R12, UR9, RZ, 0x3c, !PT ;  /* 0x000000090c0c7c12 */ /* 0x000fe2000f8e3cff */
[----:B------:R-:W-:Y:S02]  /*1c80*/  ULOP3.LUT UR4, UR27, UR4, URZ, 0xfc, !UPT ;  /* 0x000000041b047292 */ /* 0x000fe4000f8efcff */
[----:B------:R-:W-:Y:S01]  /*1c90*/  USHF.L.U32 UR34, UR7, 0x5, URZ ;  /* 0x0000000507227899 */ /* 0x000fe200080006ff */
[----:B-1----:R-:W-:Y:S01]  /*1ca0*/  SHF.L.U32 R0, R12, 0x1f, RZ ;  /* 0x0000001f0c007819 */ /* 0x002fe200000006ff */
[----:B------:R-:W-:Y:S02]  /*1cb0*/  UIADD3 UR7, UPT, UPT, UR7, 0x1, URZ ;  /* 0x0000000107077890 */ /* 0x000fe4000fffe0ff */
[----:B------:R-:W-:Y:S01]  /*1cc0*/  UIADD3 UR16, UP1, UPT, UR30, 0x80, URZ ;  /* 0x000000801e107890 */ /* 0x000fe2000ff3e0ff */
[----:B------:R3:W4:Y:S01]  /*1cd0*/  SYNCS.PHASECHK.TRANS64.TRYWAIT P0, [UR8+0x18], R0 ;  /* 0x00001800ff0075a7 */ /* 0x0007220008001108 */
[----:B------:R-:W-:-:S02]  /*1ce0*/  ULEA UR32, UR32, UR6, 0x1 ;  /* 0x0000000620207291 */ /* 0x000fc4000f8e08ff */
[----:B------:R-:W-:Y:S02]  /*1cf0*/  ULEA UR4, UR4, UR6, 0x1 ;  /* 0x0000000604047291 */ /* 0x000fe4000f8e08ff */
[----:B------:R-:W-:Y:S02]  /*1d00*/  UIADD3.X UR15, UPT, UPT, URZ, UR31, URZ, UP0, !UPT ;  /* 0x0000001fff0f7290 */ /* 0x000fe400087fe4ff */
[----:B------:R-:W-:Y:S02]  /*1d10*/  UISETP.NE.AND UP0, UPT, UR7, UR25, UPT ;  /* 0x000000190700728c */ /* 0x000fe4000bf05270 */
[----:B------:R-:W-:Y:S02]  /*1d20*/  UIADD3.X UR17, UPT, UPT, URZ, UR31, URZ, UP1, !UPT ;  /* 0x0000001fff117290 */ /* 0x000fe40008ffe4ff */
[----:B------:R-:W-:Y:S02]  /*1d30*/  UIADD3 UR32, UPT, UPT, UR32, 0x3400, URZ ;  /* 0x0000340020207890 */ /* 0x000fe4000fffe0ff */
[----:B------:R-:W-:-:S02]  /*1d40*/  UIADD3 UR8, UPT, UPT, UR4, 0x6400, URZ ;  /* 0x0000640004087890 */ /* 0x000fc4000fffe0ff */
[----:B------:R-:W-:Y:S02]  /*1d50*/  UPRMT UR13, URZ, 0x5410, UR24 ;  /* 0x00005410ff0d7896 */ /* 0x000fe40008000018 */
[----:B------:R-:W-:Y:S01]  /*1d60*/  UPRMT UR4, URZ, 0x5410, UR21 ;  /* 0x00005410ff047896 */ /* 0x000fe20008000015 */
[----:B------:R-:W-:Y:S01]  /*1d70*/  UMOV UR18, 0x0 ;  /* 0x0000000000127882 */ /* 0x000fe20000000000 */
[----:B------:R-:W-:Y:S01]  /*1d80*/  UMOV UR19, 0x10000000 ;  /* 0x1000000000137882 */ /* 0x000fe20000000000 */
[----:B------:R-:W-:Y:S01]  /*1d90*/  UMOV UR12, UR36 ;  /* 0x00000024000c7c82 */ /* 0x000fe20008000000 */
[----:B------:R-:W-:Y:S01]  /*1da0*/  UMOV UR9, UR33 ;  /* 0x0000002100097c82 */ /* 0x000fe20008000000 */
[----:B------:R-:W-:Y:S02]  /*1db0*/  UMOV UR10, UR34 ;  /* 0x00000022000a7c82 */ /* 0x000fe40008000000 */
[----:B------:R1:W-:Y:S02]  /*1dc0*/  UTMALDG.3D.MULTICAST [UR32], [UR16], UR13, desc[UR18] ;  /* 0x00001220100073b4 */ /* 0x0003e4000801180d */
[----:B------:R2:W-:Y:S01]  /*1dd0*/  UTMALDG.3D.MULTICAST [UR8], [UR14], UR4, desc[UR18] ;  /* 0x000012080e0073b4 */ /* 0x0005e20008011804 */
[----:B-1----:R-:W-:Y:S01]  /*1de0*/  UMOV UR13, UR25 ;  /* 0x00000019000d7c82 */ /* 0x002fe20008000000 */
[----:B--2---:R-:W-:Y:S01]  /*1df0*/  UMOV UR4, UR5 ;  /* 0x0000000500047c82 */ /* 0x004fe20008000000 */
[----:B---3--:R-:W-:Y:S05]  /*1e00*/  BRA.U UP0, `(.L_x_31) ;  /* 0xfffffffd003c7547 */ /* 0x008fea000b83ffff */
.L_x_25:
[----:B------:R-:W-:Y:S01]  /*1e10*/  ULEA UR4, UR5, UR6, 0x3 ;  /* 0x0000000605047291 */ /* 0x000fe2000f8e18ff */
[----:B-1----:R-:W-:Y:S01]  /*1e20*/  SHF.L.U32 R0, R12, 0x1f, RZ ;  /* 0x0000001f0c007819 */ /* 0x002fe200000006ff */
[----:B------:R-:W-:Y:S01]  /*1e30*/  @!P1 SYNCS.ARRIVE.TRANS64.A1T0 RZ, [UR6+0x68], RZ ;  /* 0x000068ffffff99a7 */ /* 0x000fe20008100006 */
[----:B------:R-:W-:-:S06]  /*1e40*/  UISETP.GT.AND UP0, UPT, UR43, UR42, UPT ;  /* 0x0000002a2b00728c */ /* 0x000fcc000bf04270 */
[----:B--2-4-:R1:W2:Y:S03]  /*1e50*/  SYNCS.PHASECHK.TRANS64.TRYWAIT P0, [UR4+0x18], R0 ;  /* 0x00001800ff0075a7 */ /* 0x0142a60008001104 */
[----:B------:R-:W-:Y:S05]  /*1e60*/  BRA.U !UP0, `(.L_x_32) ;  /* 0x0000000108d07547 */ /* 0x000fea000b800000 */
[----:B------:R-:W-:Y:S01]  /*1e70*/  UIADD3 UR29, UPT, UPT, UR45, UR13, URZ ;  /* 0x0000000d2d1d7290 */ /* 0x000fe2000fffe0ff */
[----:B------:R-:W-:-:S11]  /*1e80*/  UMOV UR4, UR5 ;  /* 0x0000000500047c82 */ /* 0x000fd60008000000 */
.L_x_38:
[----:B------:R-:W-:Y:S01]  /*1e90*/  ULEA UR17, UR4, UR6, 0x3 ;  /* 0x0000000604117291 */ /* 0x000fe2000f8e18ff */
[----:B--2---:R-:W-:Y:S01]  /*1ea0*/  @!P3 MOV R2, 0x2000 ;  /* 0x000020000002b802 */ /* 0x004fe20000000f00 */
[----:B--2-4-:R-:W-:Y:S10]  /*1eb0*/  @P0 BRA `(.L_x_33) ;  /* 0x00000000000c0947 */ /* 0x014ff40003800000 */
[----:B------:R-:W-:-:S04]  /*1ec0*/  SHF.L.U32 R3, R12, 0x1f, RZ ;  /* 0x0000001f0c037819 */ /* 0x000fc800000006ff */
[----:B------:R-:W2:Y:S02]  /*1ed0*/  SYNCS.PHASECHK.TRANS64.TRYWAIT P0, [UR17+0x18], R3 ;  /* 0x00001803ff0075a7 */ /* 0x000ea40008001111 */
[----:B--2---:R-:W-:Y:S05]  /*1ee0*/  @!P0 BRA `(.L_x_34) ;  /* 0x0000005400c48947 */ /* 0x004fea0003800000 */
.L_x_33:
[----:B------:R2:W-:Y:S01]  /*1ef0*/  @!P3 SYNCS.ARRIVE.TRANS64 RZ, [UR17], R2 ;  /* 0x00000002ffffb9a7 */ /* 0x0005e20008000011 */
[----:B------:R-:W-:-:S04]  /*1f00*/  ULOP3.LUT UR5, UR26, 0x2, URZ, 0xfc, !UPT ;  /* 0x000000021a057892 */ /* 0x000fc8000f8efcff */
[----:B------:R-:W-:-:S09]  /*1f10*/  UISETP.NE.AND UP0, UPT, UR5, 0x2, UPT ;  /* 0x000000020500788c */ /* 0x000fd2000bf05270 */
[----:B------:R-:W-:Y:S05]  /*1f20*/  BRA.U UP0, `(.L_x_35) ;  /* 0x0000000100047547 */ /* 0x000fea000b800000 */
[----:B------:R-:W-:Y:S05]  /*1f30*/  BPT.TRAP 0x1 ;  /* 0x000000040000795c */ /* 0x000fea0000300000 */
.L_x_35:
[----:B------:R-:W-:Y:S04]  /*1f40*/  BSSY.RECONVERGENT B0, `(.L_x_36) ;  /* 0x0000003000007945 */ /* 0x000fe80003800200 */
[----:B------:R-:W-:Y:S05]  /*1f50*/  @P2 BRA `(.L_x_37) ;  /* 0x0000000000042947 */ /* 0x000fea0003800000 */
[----:B------:R-:W-:Y:S05]  /*1f60*/  BPT.TRAP 0x1 ;  /* 0x000000040000795c */ /* 0x000fea0000300000 */
.L_x_37:
[----:B------:R-:W-:Y:S05]  /*1f70*/  BSYNC.RECONVERGENT B0 ;  /* 0x0000000000007941 */ /* 0x000fea0003800200 */
.L_x_36:
[----:B------:R-:W-:Y:S02]  /*1f80*/  UIADD3 UR5, UPT, UPT, UR4, 0x1, URZ ;  /* 0x0000000104057890 */ /* 0x000fe4000fffe0ff */
[----:B------:R-:W-:Y:S02]  /*1f90*/  USHF.L.U32 UR4, UR4, 0xb, URZ ;  /* 0x0000000b04047899 */ /* 0x000fe400080006ff */
[----:B------:R-:W-:Y:S02]  /*1fa0*/  UISETP.NE.AND UP0, UPT, UR5, 0x3, UPT ;  /* 0x000000030500788c */ /* 0x000fe4000bf05270 */
[----:B------:R-:W-:Y:S02]  /*1fb0*/  USHF.L.U32 UR18, UR13, 0x5, URZ ;  /* 0x000000050d127899 */ /* 0x000fe400080006ff */
[----:B------:R-:W-:Y:S02]  /*1fc0*/  USEL UR8, URZ, 0x1, UP0 ;  /* 0x00000001ff087887 */ /* 0x000fe40008000000 */
[----:B------:R-:W-:-:S02]  /*1fd0*/  USEL UR5, UR5, URZ, UP0 ;  /* 0x000000ff05057287 */ /* 0x000fc40008000000 */
[----:B------:R-:W-:Y:S02]  /*1fe0*/  UIADD3 UR22, UP0, UPT, UR30, 0x180, URZ ;  /* 0x000001801e167890 */ /* 0x000fe4000ff1e0ff */
[----:B------:R-:W-:Y:S01]  /*1ff0*/  ULEA UR7, UR5, UR6, 0x3 ;  /* 0x0000000605077291 */ /* 0x000fe2000f8e18ff */
[----:B------:R-:W-:Y:S01]  /*2000*/  LOP3.LUT R12, R12, UR8, RZ, 0x3c, !PT ;  /* 0x000000080c0c7c12 */ /* 0x000fe2000f8e3cff */
[----:B------:R-:W-:Y:S02]  /*2010*/  ULOP3.LUT UR8, UR27, UR4, URZ, 0xfc, !UPT ;  /* 0x000000041b087292 */ /* 0x000fe4000f8efcff */
[----:B------:R-:W-:Y:S01]  /*2020*/  UIADD3 UR13, UPT, UPT, UR13, 0x1, URZ ;  /* 0x000000010d0d7890 */ /* 0x000fe2000fffe0ff */
[----:B-1----:R-:W-:Y:S01]  /*2030*/  SHF.L.U32 R0, R12, 0x1f, RZ ;  /* 0x0000001f0c007819 */ /* 0x002fe200000006ff */
[----:B------:R-:W-:Y:S02]  /*2040*/  UIADD3 UR14, UP1, UPT, UR30, 0x80, URZ ;  /* 0x000000801e0e7890 */ /* 0x000fe4000ff3e0ff */
[----:B------:R-:W-:Y:S01]  /*2050*/  UIADD3.X UR23, UPT, UPT, URZ, UR31, URZ, UP0, !UPT ;  /* 0x0000001fff177290 */ /* 0x000fe200087fe4ff */
[----:B------:R3:W4:Y:S01]  /*2060*/  SYNCS.PHASECHK.TRANS64.TRYWAIT P0, [UR7+0x18], R0 ;  /* 0x00001800ff0075a7 */ /* 0x0007220008001107 */
[----:B------:R-:W-:-:S02]  /*2070*/  ULOP3.LUT UR7, UR28, UR4, URZ, 0xfc, !UPT ;  /* 0x000000041c077292 */ /* 0x000fc4000f8efcff */
[----:B------:R-:W-:Y:S02]  /*2080*/  ULEA UR8, UR8, UR6, 0x1 ;  /* 0x0000000608087291 */ /* 0x000fe4000f8e08ff */
[----:B------:R-:W-:Y:S02]  /*2090*/  ULEA UR7, UR7, UR6, 0x1 ;  /* 0x0000000607077291 */ /* 0x000fe4000f8e08ff */
[----:B------:R-:W-:Y:S02]  /*20a0*/  UISETP.NE.AND UP0, UPT, UR13, UR29, UPT ;  /* 0x0000001d0d00728c */ /* 0x000fe4000bf05270 */
[----:B------:R-:W-:Y:S02]  /*20b0*/  UIADD3 UR16, UPT, UPT, UR7, 0x3400, URZ ;  /* 0x0000340007107890 */ /* 0x000fe4000fffe0ff */
[----:B------:R-:W-:Y:S02]  /*20c0*/  UIADD3.X UR15, UPT, UPT, URZ, UR31, URZ, UP1, !UPT ;  /* 0x0000001fff0f7290 */ /* 0x000fe40008ffe4ff */
[----:B------:R-:W-:-:S02]  /*20d0*/  UPRMT UR7, URZ, 0x5410, UR24 ;  /* 0x00005410ff077896 */ /* 0x000fc40008000018 */
[----:B------:R-:W-:Y:S02]  /*20e0*/  UIADD3 UR8, UPT, UPT, UR8, 0x6400, URZ ;  /* 0x0000640008087890 */ /* 0x000fe4000fffe0ff */
[----:B------:R-:W-:Y:S01]  /*20f0*/  UPRMT UR4, URZ, 0x5410, UR21 ;  /* 0x00005410ff047896 */ /* 0x000fe20008000015 */
[----:B------:R-:W-:Y:S01]  /*2100*/  UMOV UR32, 0x0 ;  /* 0x0000000000207882 */ /* 0x000fe20000000000 */
[----:B------:R-:W-:Y:S01]  /*2110*/  UMOV UR33, 0x10000000 ;  /* 0x1000000000217882 */ /* 0x000fe20000000000 */
[----:B------:R-:W-:Y:S01]  /*2120*/  UMOV UR19, UR35 ;  /* 0x0000002300137c82 */ /* 0x000fe20008000000 */
[----:B------:R-:W-:Y:S01]  /*2130*/  UMOV UR20, UR36 ;  /* 0x0000002400147c82 */ /* 0x000fe20008000000 */
[----:B------:R-:W-:Y:S01]  /*2140*/  UMOV UR12, UR36 ;  /* 0x00000024000c7c82 */ /* 0x000fe20008000000 */
[----:B------:R-:W-:Y:S01]  /*2150*/  UMOV UR9, UR17 ;  /* 0x0000001100097c82 */ /* 0x000fe20008000000 */
[----:B------:R-:W-:Y:S01]  /*2160*/  UMOV UR10, UR18 ;  /* 0x00000012000a7c82 */ /* 0x000fe20008000000 */
[----:B------:R-:W-:Y:S01]  /*2170*/  UTMALDG.3D.MULTICAST [UR16], [UR14], UR7, desc[UR32] ;  /* 0x000020100e0073b4 */ /* 0x000fe20008011807 */
[----:B------:R1:W-:Y:S02]  /*2180*/  UTMALDG.3D.MULTICAST [UR8], [UR22], UR4, desc[UR32] ;  /* 0x00002008160073b4 */ /* 0x0003e40008011804 */
[----:B-1----:R-:W-:Y:S01]  /*2190*/  UMOV UR4, UR5 ;  /* 0x0000000500047c82 */ /* 0x002fe20008000000 */
[----:B---3--:R-:W-:Y:S05]  /*21a0*/  BRA.U UP0, `(.L_x_38) ;  /* 0xfffffffd00387547 */ /* 0x008fea000b83ffff */
.L_x_32:
[C---:B------:R-:W-:Y:S01]  /*21b0*/  LEA R3, R11.reuse, UR6, 0x3 ;  /* 0x000000060b037c11 */ /* 0x040fe2000f8e18ff */
[----:B------:R-:W-:Y:S01]  /*21c0*/  NOP ;  /* 0x0000000000007918 */ /* 0x000fe20000000000 */
[----:B-1----:R-:W-:Y:S02]  /*21d0*/  SHF.L.U32 R0, R10, 0x1f, RZ ;  /* 0x0000001f0a007819 */ /* 0x002fe400000006ff */
[----:B------:R-:W-:Y:S02]  /*21e0*/  LEA R4, R11, UR6, 0x4 ;  /* 0x000000060b047c11 */ /* 0x000fe4000f8e20ff */
[----:B--2-4-:R-:W1:Y:S02]  /*21f0*/  SYNCS.PHASECHK.TRANS64.TRYWAIT P0, [R3+URZ+0x70], R0 ;  /* 0x00007000030075a7 */ /* 0x014e6400080011ff */
[----:B-1----:R-:W-:Y:S05]  /*2200*/  @!P0 BRA `(.L_x_39) ;  /* 0x0000005400148947 */ /* 0x002fea0003800000 */
.L_x_124:
[----:B------:R-:W2:Y:S01]  /*2210*/  LDS.128 R4, [R4+0x100] ;  /* 0x0001000004047984 */ /* 0x000ea20000000c00 */
[----:B------:R-:W-:Y:S01]  /*2220*/  UISETP.GE.AND UP0, UPT, UR40, 0x1, UPT ;  /* 0x000000012800788c */ /* 0x000fe2000bf06270 */
[----:B------:R-:W-:Y:S01]  /*2230*/  @!PT LDS RZ, [RZ] ;  /* 0x00000000fffff984 */ /* 0x000fe20000000800 */
[----:B------:R-:W-:Y:S01]  /*2240*/  @!PT LDS RZ, [RZ] ;  /* 0x00000000fffff984 */ /* 0x000fe20000000800 */
[----:B------:R-:W-:Y:S01]  /*2250*/  @!PT LDS RZ, [RZ] ;  /* 0x00000000fffff984 */ /* 0x000fe20000000800 */
[----:B------:R-:W-:Y:S01]  /*2260*/  @!PT LDS RZ, [RZ] ;  /* 0x00000000fffff984 */ /* 0x000fe20000000800 */
[----:B------:R3:W-:Y:S06]  /*2270*/  MEMBAR.ALL.CTA ;  /* 0x0000000000007992 */ /* 0x0007ec0000008000 */
[----:B---3--:R-:W3:Y:S01]  /*2280*/  FENCE.VIEW.ASYNC.S ;  /* 0x00000000000073c6 */ /* 0x008ee20000000000 */
[----:B--2---:R-:W-:-:S13]  /*2290*/  LOP3.LUT P0, RZ, R6, 0x1, RZ, 0xc0, !PT ;  /* 0x0000000106ff7812 */ /* 0x004fda000780c0ff */
[----:B---3--:R-:W-:Y:S01]  /*22a0*/  VOTEU.ANY UP1, P0 ;  /* 0x0000000000ff7886 */ /* 0x008fe20000020100 */
[----:B------:R-:W-:-:S13]  /*22b0*/  PLOP3.LUT P0, PT, PT, PT, UP1, 0x80, 0x8 ;  /* 0x000000000008781c */ /* 0x000fda0003f0f018 */
[----:B-1----:R-:W-:Y:S02]  /*22c0*/  @P0 LOP3.LUT R0, R5, 0xffff, RZ, 0xc0, !PT ;  /* 0x0000ffff05000812 */ /* 0x002fe400078ec0ff */
[----:B------:R-:W-:Y:S02]  /*22d0*/  @P0 MOV R2, R4 ;  /* 0x0000000400020202 */ /* 0x000fe40000000f00 */
[----:B------:R-:W-:Y:S01]  /*22e0*/  @P0 R2UR UR7, R0 ;  /* 0x00000000000702ca */ /* 0x000fe200000e0000 */
[----:B------:R-:W-:Y:S01]  /*22f0*/  VIADD R0, R3, 0x80 ;  /* 0x0000008003007836 */ /* 0x000fe20000000000 */
[----:B------:R-:W-:Y:S02]  /*2300*/  @P0 SHF.R.U32.HI R4, RZ, 0x10, R5 ;  /* 0x00000010ff040819 */ /* 0x000fe40000011605 */
[----:B------:R-:W-:Y:S02]  /*2310*/  @P0 R2UR UR8, R2 ;  /* 0x00000000020802ca */ /* 0x000fe400000e0000 */
[----:B------:R-:W-:-:S02]  /*2320*/  PRMT R0, RZ, 0x654, R0 ;  /* 0x00000654ff007816 */ /* 0x000fc40000000000 */
[----:B------:R-:W-:Y:S02]  /*2330*/  @P0 R2UR UR4, R4 ;  /* 0x00000000040402ca */ /* 0x000fe400000e0000 */
[----:B------:R1:W-:Y:S03]  /*2340*/  SYNCS.ARRIVE.TRANS64.RED.A1T0 RZ, [R0+URZ], RZ ;  /* 0x000000ff00ff79a7 */ /* 0x0003e600081004ff */
[----:B------:R-:W-:-:S04]  /*2350*/  @UP1 UMOV UR37, UR7 ;  /* 0x0000000700251c82 */ /* 0x000fc80008000000 */
[----:B------:R-:W-:-:S04]  /*2360*/  @UP1 UMOV UR38, UR8 ;  /* 0x0000000800261c82 */ /* 0x000fc80008000000 */
[----:B------:R-:W-:Y:S01]  /*2370*/  @UP1 UMOV UR36, UR4 ;  /* 0x0000000400241c82 */ /* 0x000fe20008000000 */
[----:B------:R-:W-:Y:S05]  /*2380*/  BRA.U !UP0, `(.L_x_40) ;  /* 0x0000000108d47547 */ /* 0x000fea000b800000 */
[----:B------:R-:W2:Y:S01]  /*2390*/  LDCU.128 UR12, c[0x0][0xb10] ;  /* 0x00016200ff0c77ac */ /* 0x000ea20008000c00 */
[----:B------:R-:W3:Y:S01]  /*23a0*/  LDCU UR29, c[0x0][0xb20] ;  /* 0x00016400ff1d77ac */ /* 0x000ee20008000800 */
[----:B------:R-:W4:Y:S01]  /*23b0*/  LDCU UR20, c[0x0][0xb0c] ;  /* 0x00016180ff1477ac */ /* 0x000f220008000800 */
[----:B------:R-:W1:Y:S01]  /*23c0*/  LDCU.64 UR10, c[0x0][0xb28] ;  /* 0x00016500ff0a77ac */ /* 0x000e620008000a00 */
[----:B------:R-:W-:Y:S02]  /*23d0*/  UISETP.NE.AND UP3, UPT, UR40, 0x1, UPT ;  /* 0x000000012800788c */ /* 0x000fe4000bf65270 */
[----:B--2---:R-:W-:Y:S02]  /*23e0*/  UIMAD.WIDE.U32 UR16, UR39, UR15, URZ ;  /* 0x0000000f271072a5 */ /* 0x004fe4000f8e00ff */
[----:B------:R-:W-:Y:S02]  /*23f0*/  UIMAD.WIDE.U32 UR8, UR41, UR12, URZ ;  /* 0x0000000c290872a5 */ /* 0x000fe4000f8e00ff */
[----:B------:R-:W-:-:S02]  /*2400*/  UISETP.NE.AND UP0, UPT, UR14, 0x1, UPT ;  /* 0x000000010e00788c */ /* 0x000fc4000bf05270 */
[----:B------:R-:W-:Y:S01]  /*2410*/  UIMAD.WIDE.U32 UR22, UR37, UR15, URZ ;  /* 0x0000000f251672a5 */ /* 0x000fe2000f8e00ff */
[----:B------:R-:W-:Y:S02]  /*2420*/  UMOV UR16, UR17 ;  /* 0x0000001100107c82 */ /* 0x000fe40008000000 */
[----:B------:R-:W-:Y:S01]  /*2430*/  UMOV UR8, UR9 ;  /* 0x0000000900087c82 */ /* 0x000fe20008000000 */
[----:B---3--:R-:W-:Y:S02]  /*2440*/  USHF.R.U32.HI UR16, URZ, UR29, UR16 ;  /* 0x0000001dff107299 */ /* 0x008fe40008011610 */
[----:B----4-:R-:W-:Y:S02]  /*2450*/  UISETP.NE.AND UP2, UPT, UR20, 0x1, UPT ;  /* 0x000000011400788c */ /* 0x010fe4000bf45270 */
[----:B------:R-:W-:Y:S02]  /*2460*/  USHF.R.U32.HI UR8, URZ, UR13, UR8 ;  /* 0x0000000dff087299 */ /* 0x000fe40008011608 */
[----:B------:R-:W-:-:S02]  /*2470*/  USEL UR7, UR39, UR16, !UP0 ;  /* 0x0000001027077287 */ /* 0x000fc4000c000000 */
[----:B------:R-:W-:Y:S02]  /*2480*/  USEL UR8, UR41, UR8, !UP2 ;  /* 0x0000000829087287 */ /* 0x000fe4000d000000 */
[----:B-1----:R-:W-:Y:S01]  /*2490*/  UIMAD.WIDE.U32 UR16, UR7, UR10, URZ ;  /* 0x0000000a071072a5 */ /* 0x002fe2000f8e00ff */
[----:B------:R-:W-:Y:S01]  /*24a0*/  UMOV UR4, UR23 ;  /* 0x0000001700047c82 */ /* 0x000fe20008000000 */
[----:B------:R-:W-:Y:S02]  /*24b0*/  UIMAD.WIDE.U32 UR18, UR38, UR12, URZ ;  /* 0x0000000c261272a5 */ /* 0x000fe4000f8e00ff */
[----:B------:R-:W-:-:S03]  /*24c0*/  UIMAD.WIDE.U32 UR22, UR8, UR10, URZ ;  /* 0x0000000a081672a5 */ /* 0x000fc6000f8e00ff */
[----:B------:R-:W-:Y:S01]  /*24d0*/  UMOV UR16, UR17 ;  /* 0x0000001100107c82 */ /* 0x000fe20008000000 */
[----:B------:R-:W-:Y:S02]  /*24e0*/  USHF.R.U32.HI UR4, URZ, UR29, UR4 ;  /* 0x0000001dff047299 */ /* 0x000fe40008011604 */
[----:B------:R-:W-:Y:S01]  /*24f0*/  @UP3 USHF.R.U32.HI UR7, URZ, UR11, UR16 ;  /* 0x0000000bff073299 */ /* 0x000fe20008011610 */
[----:B------:R-:W-:Y:S01]  /*2500*/  UMOV UR18, UR19 ;  /* 0x0000001300127c82 */ /* 0x000fe20008000000 */
[----:B------:R-:W-:Y:S01]  /*2510*/  UMOV UR22, UR23 ;  /* 0x0000001700167c82 */ /* 0x000fe20008000000 */
[----:B------:R-:W-:Y:S02]  /*2520*/  USHF.R.U32.HI UR13, URZ, UR13, UR18 ;  /* 0x0000000dff0d7299 */ /* 0x000fe40008011612 */
[----:B------:R-:W-:Y:S02]  /*2530*/  USEL UR4, UR37, UR4, !UP0 ;  /* 0x0000000425047287 */ /* 0x000fe4000c000000 */
[----:B------:R-:W-:-:S02]  /*2540*/  @UP3 USHF.R.U32.HI UR8, URZ, UR11, UR22 ;  /* 0x0000000bff083299 */ /* 0x000fc40008011616 */
[----:B------:R-:W-:Y:S02]  /*2550*/  UIMAD UR9, UR40, UR7, URZ ;  /* 0x00000007280972a4 */ /* 0x000fe4000f8e02ff */
[----:B------:R-:W-:Y:S02]  /*2560*/  USEL UR7, UR38, UR13, !UP2 ;  /* 0x0000000d26077287 */ /* 0x000fe4000d000000 */
[----:B------:R-:W-:Y:S02]  /*2570*/  UIMAD UR12, UR40, UR8, URZ ;  /* 0x00000008280c72a4 */ /* 0x000fe4000f8e02ff */
[----:B------:R-:W-:Y:S02]  /*2580*/  UISETP.GE.AND UP0, UPT, UR4, UR9, UPT ;  /* 0x000000090400728c */ /* 0x000fe4000bf06270 */
[----:B------:R-:W-:Y:S02]  /*2590*/  UIMAD.WIDE.U32 UR16, UR4, UR10, URZ ;  /* 0x0000000a041072a5 */ /* 0x000fe4000f8e00ff */
[----:B------:R-:W-:-:S02]  /*25a0*/  UISETP.GE.OR UP0, UPT, UR7, UR12, UP0 ;  /* 0x0000000c0700728c */ /* 0x000fc40008706670 */
        /* <DEDUP_REMOVED lines=19> */
.L_x_40:
[----:B------:R-:W2:Y:S02]  /*26e0*/  LDCU UR4, c[0x0][0xb30] ;  /* 0x00016600ff0477ac */ /* 0x000ea40008000800 */
[----:B--2---:R-:W-:-:S09]  /*26f0*/  UISETP.NE.AND UP0, UPT, UR4, 0x1, UPT ;  /* 0x000000010400788c */ /* 0x004fd2000bf05270 */
[----:B------:R-:W-:Y:S05]  /*2700*/  BRA.U UP0, `(.L_x_41) ;  /* 0x0000000100447547 */ /* 0x000fea000b800000 */
        /* <DEDUP_REMOVED lines=17> */
.L_x_41:
[----:B------:R-:W-:Y:S01]  /*2820*/  VIADD R11, R11, 0x1 ;  /* 0x000000010b0b7836 */ /* 0x000fe20000000000 */
[----:B------:R-:W-:Y:S02]  /*2830*/  R2UR UR7, R48 ;  /* 0x00000000300772ca */ /* 0x000fe400000e0000 */
[----:B------:R-:W-:Y:S02]  /*2840*/  R2UR UR4, R47 ;  /* 0x000000002f0472ca */ /* 0x000fe400000e0000 */
[C---:B------:R-:W-:Y:S02]  /*2850*/  ISETP.NE.AND P0, PT, R11.reuse, 0x2, PT ;  /* 0x000000020b00780c */ /* 0x040fe40003f05270 */
[----:B------:R-:W-:Y:S02]  /*2860*/  PLOP3.LUT P1, PT, PT, PT, PT, 0x80, 0x8 ;  /* 0x000000000008781c */ /* 0x000fe40003f2f070 */
[----:B-1----:R-:W-:Y:S02]  /*2870*/  SEL R0, RZ, 0x1, P0 ;  /* 0x00000001ff007807 */ /* 0x002fe40000000000 */
[----:B------:R-:W-:-:S02]  /*2880*/  SEL R11, R11, RZ, P0 ;  /* 0x000000ff0b0b7207 */ /* 0x000fc40000000000 */
[----:B------:R-:W-:Y:S01]  /*2890*/  LOP3.LUT R10, R10, R0, RZ, 0x3c, !PT ;  /* 0x000000000a0a7212 */ /* 0x000fe200078e3cff */
[----:B------:R-:W-:Y:S02]  /*28a0*/  UIADD3 UR29, UPT, UPT, UR38, UR7, URZ ;  /* 0x00000007261d7290 */ /* 0x000fe4000fffe0ff */
[----:B------:R-:W-:Y:S01]  /*28b0*/  UIADD3 UR32, UPT, UPT, UR37, UR4, URZ ;  /* 0x0000000425207290 */ /* 0x000fe2000fffe0ff */
[----:B------:R-:W-:Y:S11]  /*28c0*/  BRA.U UP1, `(.L_x_42) ;  /* 0xfffffff101187547 */ /* 0x000ff6000b83ffff */
[----:B------:R-:W-:Y:S01]  /*28d0*/  UIADD3 UR6, UPT, UPT, UR6, 0x18, URZ ;  /* 0x0000001806067890 */ /* 0x000fe2000fffe0ff */
[----:B------:R-:W-:-:S03]  /*28e0*/  SHF.L.U32 R2, R12, 0x1f, RZ ;  /* 0x0000001f0c027819 */ /* 0x000fc600000006ff */
[----:B------:R-:W-:-:S09]  /*28f0*/  ULEA UR4, UR5, UR6, 0x3 ;  /* 0x0000000605047291 */ /* 0x000fd2000f8e18ff */
[----:B------:R-:W1:Y:S02]  /*2900*/  SYNCS.PHASECHK.TRANS64.TRYWAIT P0, [UR4], R2 ;  /* 0x00000002ff0075a7 */ /* 0x000e640008001104 */
[----:B-1----:R-:W-:Y:S05]  /*2910*/  @!P0 BRA `(.L_x_43) ;  /* 0x0000004c00648947 */ /* 0x002fea0003800000 */
.L_x_126:
[----:B------:R-:W-:-:S04]  /*2920*/  UIADD3 UR4, UPT, UPT, UR5, 0x1, URZ ;  /* 0x0000000105047890 */ /* 0x000fc8000fffe0ff */
[----:B------:R-:W-:-:S04]  /*2930*/  UISETP.NE.AND UP0, UPT, UR4, 0x3, UPT ;  /* 0x000000030400788c */ /* 0x000fc8000bf05270 */
[----:B------:R-:W-:Y:S02]  /*2940*/  USEL UR7, URZ, 0x1, UP0 ;  /* 0x00000001ff077887 */ /* 0x000fe40008000000 */
[----:B------:R-:W-:-:S04]  /*2950*/  USEL UR4, UR4, URZ, UP0 ;  /* 0x000000ff04047287 */ /* 0x000fc80008000000 */
[----:B------:R-:W-:Y:S01]  /*2960*/  ULEA UR5, UR4, UR6, 0x3 ;  /* 0x0000000604057291 */ /* 0x000fe2000f8e18ff */
[----:B------:R-:W-:-:S04]  /*2970*/  LOP3.LUT R12, R12, UR7, RZ, 0x3c, !PT ;  /* 0x000000070c0c7c12 */ /* 0x000fc8000f8e3cff */
[----:B-1----:R-:W-:-:S04]  /*2980*/  SHF.L.U32 R2, R12, 0x1f, RZ ;  /* 0x0000001f0c027819 */ /* 0x002fc800000006ff */
[----:B------:R-:W1:Y:S02]  /*2990*/  SYNCS.PHASECHK.TRANS64.TRYWAIT P0, [UR5], R2 ;  /* 0x00000002ff0075a7 */ /* 0x000e640008001105 */
[----:B-1----:R-:W-:Y:S05]  /*29a0*/  @!P0 BRA `(.L_x_44) ;  /* 0x0000004c00588947 */ /* 0x002fea0003800000 */
.L_x_128:
[----:B------:R-:W-:-:S04]  /*29b0*/  UIADD3 UR4, UPT, UPT, UR4, 0x1, URZ ;  /* 0x0000000104047890 */ /* 0x000fc8000fffe0ff */
[----:B------:R-:W-:-:S04]  /*29c0*/  UISETP.NE.AND UP0, UPT, UR4, 0x3, UPT ;  /* 0x000000030400788c */ /* 0x000fc8000bf05270 */
[----:B------:R-:W-:Y:S02]  /*29d0*/  USEL UR5, URZ, 0x1, UP0 ;  /* 0x00000001ff057887 */ /* 0x000fe40008000000 */
[----:B------:R-:W-:-:S04]  /*29e0*/  USEL UR4, UR4, URZ, UP0 ;  /* 0x000000ff04047287 */ /* 0x000fc80008000000 */
[----:B------:R-:W-:Y:S01]  /*29f0*/  ULEA UR4, UR4, UR6, 0x3 ;  /* 0x0000000604047291 */ /* 0x000fe2000f8e18ff */
[----:B-1----:R-:W-:-:S04]  /*2a00*/  LOP3.LUT R2, R12, UR5, RZ, 0x3c, !PT ;  /* 0x000000050c027c12 */ /* 0x002fc8000f8e3cff */
[----:B------:R-:W-:Y:S01]  /*2a10*/  SHF.L.U32 R2, R2, 0x1f, RZ ;  /* 0x0000001f02027819 */ /* 0x000fe200000006ff */
[----:B------:R-:W-:-:S07]  /*2a20*/  IMAD.U32 R0, RZ, RZ, UR4 ;  /* 0x00000004ff007e24 */ /* 0x000fce000f8e00ff */
.L_x_45:
[----:B-1----:R1:W2:Y:S02]  /*2a30*/  SYNCS.PHASECHK.TRANS64.TRYWAIT P0, [R0+URZ], R2 ;  /* 0x00000002000075a7 */ /* 0x0022a400080011ff */
[----:B--2---:R-:W-:Y:S05]  /*2a40*/  @!P0 NANOSLEEP.SYNCS 0x989680 ;  /* 0x009896800000895d */ /* 0x004fea0003900000 */
[----:B------:R-:W2:Y:S02]  /*2a50*/  @!P0 SYNCS.PHASECHK.TRANS64 P0, [R0+URZ], R2 ;  /* 0x00000002000085a7 */ /* 0x000ea400080010ff */
[----:B--2---:R-:W-:Y:S05]  /*2a60*/  @P0 EXIT ;  /* 0x000000000000094d */ /* 0x004fea0003800000 */
[----:B------:R-:W-:Y:S05]  /*2a70*/  BRA `(.L_x_45) ;  /* 0xfffffffc00ec7947 */ /* 0x000fea000383ffff */
.L_x_22:
[----:B------:R-:W-:-:S04]  /*2a80*/  UISETP.NE.AND UP0, UPT, UR54, URZ, UPT ;  /* 0x000000ff3600728c */ /* 0x000fc8000bf05270 */
[----:B------:R-:W-:-:S09]  /*2a90*/  UISETP.NE.OR UP0, UPT, UR22, 0x1, UP0 ;  /* 0x000000011600788c */ /* 0x000fd20008705670 */
[----:B------:R-:W-:Y:S05]  /*2aa0*/  BRA.U UP0, `(.L_x_46) ;  /* 0x0000000500487547 */ /* 0x000fea000b800000 */
[----:B------:R-:W-:Y:S01]  /*2ab0*/  ISETP.GE.U32.AND P2, PT, R0, 0x4, PT ;  /* 0x000000040000780c */ /* 0x000fe20003f46070 */
[----:B------:R-:W-:Y:S01]  /*2ac0*/  IMAD.MOV.U32 R12, RZ, RZ, 0x1 ;  /* 0x00000001ff0c7424 */ /* 0x000fe200078e00ff */
[----:B------:R-:W-:Y:S02]  /*2ad0*/  CS2R R10, SRZ ;  /* 0x00000000000a7805 */ /* 0x000fe4000001ff00 */
[----:B------:R-:W-:Y:S01]  /*2ae0*/  CS2R R8, SRZ ;  /* 0x0000000000087805 */ /* 0x000fe2000001ff00 */
[----:B------:R-:W-:Y:S01]  /*2af0*/  UMOV UR6, 0x400 ;  /* 0x0000040000067882 */ /* 0x000fe20000000000 */
[----:B------:R-:W-:Y:S01]  /*2b00*/  UMOV UR5, URZ ;  /* 0x000000ff00057c82 */ /* 0x000fe20008000000 */
[----:B------:R-:W-:-:S12]  /*2b10*/  ULEA UR6, UR54, UR6, 0x18 ;  /* 0x0000000636067291 */ /* 0x000fd8000f8ec0ff */
.L_x_50:
[----:B------:R-:W-:Y:S02]  /*2b20*/  LEA R2, R8, UR6, 0x3 ;  /* 0x0000000608027c11 */ /* 0x000fe4000f8e18ff */
[----:B------:R-:W-:-:S03]  /*2b30*/  SHF.L.U32 R4, R9, 0x1f, RZ ;  /* 0x0000001f09047819 */ /* 0x000fc600000006ff */
[----:B------:R-:W-:Y:S01]  /*2b40*/  VIADD R5, R2, 0xe0 ;  /* 0x000000e002057836 */ /* 0x000fe20000000000 */
[----:B------:R-:W2:Y:S02]  /*2b50*/  SYNCS.PHASECHK.TRANS64.TRYWAIT P0, [R2+URZ+0xd0], R4 ;  /* 0x0000d004020075a7 */ /* 0x000ea400080011ff */
[----:B--2---:R-:W-:Y:S05]  /*2b60*/  @!P0 BRA `(.L_x_47) ;  /* 0x0000004c00008947 */ /* 0x004fea0003800000 */
.L_x_129:
[----:B------:R-:W-:Y:S01]  /*2b70*/  ULEA UR4, UR5, UR6, 0x3 ;  /* 0x0000000605047291 */ /* 0x000fe2000f8e18ff */
[----:B--2---:R-:W-:Y:S01]  /*2b80*/  PRMT R2, RZ, 0x654, R5 ;  /* 0x00000654ff027816 */ /* 0x004fe20000000005 */
[----:B------:R-:W-:Y:S01]  /*2b90*/  @!P2 IMAD.MOV.U32 R4, RZ, RZ, 0x10 ;  /* 0x00000010ff04a424 */ /* 0x000fe200078e00ff */
[----:B------:R-:W-:Y:S01]  /*2ba0*/  SHF.L.U32 R5, R12, 0x1f, RZ ;  /* 0x0000001f0c057819 */ /* 0x000fe200000006ff */
[----:B------:R-:W-:Y:S01]  /*2bb0*/  UIADD3 UR7, UPT, UPT, UR4, 0x70, URZ ;  /* 0x0000007004077890 */ /* 0x000fe2000fffe0ff */
[----:B------:R2:W-:Y:S05]  /*2bc0*/  SYNCS.ARRIVE.TRANS64.RED.A1T0 RZ, [R2+URZ], RZ ;  /* 0x000000ff02ff79a7 */ /* 0x0005ea00081004ff */
[----:B------:R-:W-:Y:S01]  /*2bd0*/  IMAD.U32 R6, RZ, RZ, UR7 ;  /* 0x00000007ff067e24 */ /* 0x000fe2000f8e00ff */
[----:B------:R-:W3:Y:S04]  /*2be0*/  SYNCS.PHASECHK.TRANS64.TRYWAIT P0, [UR4+0x80], R5 ;  /* 0x00008005ff0075a7 */ /* 0x000ee80008001104 */
[----:B------:R-:W-:Y:S01]  /*2bf0*/  PRMT R6, R0, 0x654, R6 ;  /* 0x0000065400067816 */ /* 0x000fe20000000006 */
[----:B--23--:R-:W-:Y:S06]  /*2c00*/  @!P0 BRA `(.L_x_48) ;  /* 0x0000004800ec8947 */ /* 0x00cfec0003800000 */
.L_x_131:
[----:B------:R-:W-:Y:S01]  /*2c10*/  ULEA UR8, UR5, UR6, 0x4 ;  /* 0x0000000605087291 */ /* 0x000fe2000f8e20ff */
[----:B------:R-:W-:Y:S01]  /*2c20*/  SEL R3, R6, R3, !P2 ;  /* 0x0000000306037207 */ /* 0x000fe20005000000 */
[----:B------:R-:W-:Y:S01]  /*2c30*/  UIADD3 UR9, UPT, UPT, UR4, 0x70, URZ ;  /* 0x0000007004097890 */ /* 0x000fe2000fffe0ff */
[----:B--2---:R-:W-:Y:S01]  /*2c40*/  LEA R2, R11, UR6, 0x3 ;  /* 0x000000060b027c11 */ /* 0x004fe2000f8e18ff */
[----:B------:R-:W-:Y:S01]  /*2c50*/  UIADD3 UR8, UPT, UPT, UR8, 0x100, URZ ;  /* 0x0000010008087890 */ /* 0x000fe2000fffe0ff */
[----:B------:R2:W-:Y:S01]  /*2c60*/  @!P2 SYNCS.ARRIVE.TRANS64.RED RZ, [R3+URZ], R4 ;  /* 0x0000000403ffa9a7 */ /* 0x0005e200080004ff */
[----:B------:R-:W-:Y:S01]  /*2c70*/  UIADD3 UR4, UPT, UPT, UR5, 0x1, URZ ;  /* 0x0000000105047890 */ /* 0x000fe2000fffe0ff */
[----:B------:R-:W-:-:S03]  /*2c80*/  VIADD R8, R8, 0x1 ;  /* 0x0000000108087836 */ /* 0x000fc60000000000 */
[----:B------:R-:W-:Y:S02]  /*2c90*/  UISETP.NE.AND UP0, UPT, UR4, 0x2, UPT ;  /* 0x000000020400788c */ /* 0x000fe4000bf05270 */
[----:B------:R-:W-:Y:S01]  /*2ca0*/  ISETP.NE.AND P0, PT, R8, 0x2, PT ;  /* 0x000000020800780c */ /* 0x000fe20003f05270 */
[----:B------:R-:W-:Y:S06]  /*2cb0*/  UGETNEXTWORKID.BROADCAST [UR8], [UR9] ;  /* 0x00000000080073ca */ /* 0x000fec0008000100 */
[----:B------:R-:W-:Y:S02]  /*2cc0*/  USEL UR7, URZ, 0x1, UP0 ;  /* 0x00000001ff077887 */ /* 0x000fe40008000000 */
[----:B------:R-:W-:-:S04]  /*2cd0*/  USEL UR5, UR4, URZ, UP0 ;  /* 0x000000ff04057287 */ /* 0x000fc80008000000 */
[----:B------:R-:W-:Y:S02]  /*2ce0*/  LOP3.LUT R12, R12, UR7, RZ, 0x3c, !PT ;  /* 0x000000070c0c7c12 */ /* 0x000fe4000f8e3cff */
[----:B--2---:R-:W-:-:S04]  /*2cf0*/  SHF.L.U32 R4, R10, 0x1f, RZ ;  /* 0x0000001f0a047819 */ /* 0x004fc800000006ff */
[----:B------:R-:W2:Y:S02]  /*2d00*/  SYNCS.PHASECHK.TRANS64.TRYWAIT P1, [R2+URZ+0x70], R4 ;  /* 0x00007004020075a7 */ /* 0x000ea400080211ff */
[----:B--2---:R-:W-:Y:S05]  /*2d10*/  @!P1 BRA `(.L_x_49) ;  /* 0x0000004800c09947 */ /* 0x004fea0003800000 */
.L_x_132:
[C---:B--2---:R-:W-:Y:S01]  /*2d20*/  LEA R4, R11.reuse, UR6, 0x4 ;  /* 0x000000060b047c11 */ /* 0x044fe2000f8e20ff */
[----:B------:R-:W-:Y:S01]  /*2d30*/  VIADD R2, R2, 0x80 ;  /* 0x0000008002027836 */ /* 0x000fe20000000000 */
[----:B------:R-:W-:Y:S01]  /*2d40*/  SEL R8, R8, RZ, P0 ;  /* 0x000000ff08087207 */ /* 0x000fe20000000000 */
[----:B------:R-:W-:-:S03]  /*2d50*/  VIADD R11, R11, 0x1 ;  /* 0x000000010b0b7836 */ /* 0x000fc60000000000 */
[----:B------:R-:W2:Y:S01]  /*2d60*/  LDS.128 R4, [R4+0x100] ;  /* 0x0001000004047984 */ /* 0x000ea20000000c00 */
[----:B------:R-:W-:Y:S02]  /*2d70*/  PRMT R2, RZ, 0x654, R2 ;  /* 0x00000654ff027816 */ /* 0x000fe40000000002 */
[C---:B------:R-:W-:Y:S01]  /*2d80*/  ISETP.NE.AND P1, PT, R11.reuse, 0x2, PT ;  /* 0x000000020b00780c */ /* 0x040fe20003f25270 */
[----:B------:R-:W-:Y:S01]  /*2d90*/  @!PT LDS RZ, [RZ] ;  /* 0x00000000fffff984 */ /* 0x000fe20000000800 */
[----:B------:R-:W-:Y:S01]  /*2da0*/  @!PT LDS RZ, [RZ] ;  /* 0x00000000fffff984 */ /* 0x000fe20000000800 */
[----:B------:R-:W-:Y:S01]  /*2db0*/  @!PT LDS RZ, [RZ] ;  /* 0x00000000fffff984 */ /* 0x000fe20000000800 */
[----:B------:R-:W-:Y:S01]  /*2dc0*/  @!PT LDS RZ, [RZ] ;  /* 0x00000000fffff984 */ /* 0x000fe20000000800 */
[----:B------:R3:W-:Y:S06]  /*2dd0*/  MEMBAR.ALL.CTA ;  /* 0x0000000000007992 */ /* 0x0007ec0000008000 */
[----:B---3--:R-:W3:Y:S01]  /*2de0*/  FENCE.VIEW.ASYNC.S ;  /* 0x00000000000073c6 */ /* 0x008ee20000000000 */
[----:B------:R-:W-:Y:S01]  /*2df0*/  SEL R11, R11, RZ, P1 ;  /* 0x000000ff0b0b7207 */ /* 0x000fe20000800000 */
[----:B---3--:R3:W-:Y:S01]  /*2e00*/  SYNCS.ARRIVE.TRANS64.RED.A1T0 RZ, [R2+URZ], RZ ;  /* 0x000000ff02ff79a7 */ /* 0x0087e200081004ff */
[----:B--2---:R-:W-:-:S02]  /*2e10*/  LOP3.LUT P3, RZ, R6, 0x1, RZ, 0xc0, !PT ;  /* 0x0000000106ff7812 */ /* 0x004fc4000786c0ff */
[----:B------:R-:W-:-:S04]  /*2e20*/  SEL R4, RZ, 0x1, P1 ;  /* 0x00000001ff047807 */ /* 0x000fc80000800000 */
[----:B------:R-:W-:Y:S02]  /*2e30*/  LOP3.LUT R10, R10, R4, RZ, 0x3c, !PT ;  /* 0x000000040a0a7212 */ /* 0x000fe400078e3cff */
[----:B---3--:R-:W-:-:S04]  /*2e40*/  SEL R2, RZ, 0x1, P0 ;  /* 0x00000001ff027807 */ /* 0x008fc80000000000 */
[----:B------:R-:W-:Y:S01]  /*2e50*/  LOP3.LUT R9, R9, R2, RZ, 0x3c, !PT ;  /* 0x0000000209097212 */ /* 0x000fe200078e3cff */
[----:B------:R-:W-:Y:S06]  /*2e60*/  @P3 BRA `(.L_x_50) ;  /* 0xfffffffc002c3947 */ /* 0x000fec000383ffff */
[----:B------:R-:W-:Y:S01]  /*2e70*/  ULEA UR4, UR5, UR6, 0x3 ;  /* 0x0000000605047291 */ /* 0x000fe2000f8e18ff */
[----:B------:R-:W-:-:S08]  /*2e80*/  SHF.L.U32 R2, R12, 0x1f, RZ ;  /* 0x0000001f0c027819 */ /* 0x000fd000000006ff */
[----:B------:R-:W2:Y:S02]  /*2e90*/  SYNCS.PHASECHK.TRANS64 P0, [UR4+0x80], R2 ;  /* 0x00008002ff0075a7 */ /* 0x000ea40008001004 */
[----:B--2---:R-:W-:Y:S05]  /*2ea0*/  @P0 BRA `(.L_x_51) ;  /* 0x0000000000080947 */ /* 0x004fea0003800000 */
[----:B------:R-:W2:Y:S02]  /*2eb0*/  SYNCS.PHASECHK.TRANS64.TRYWAIT P0, [UR4+0x80], R2 ;  /* 0x00008002ff0075a7 */ /* 0x000ea40008001104 */
[----:B--2---:R-:W-:Y:S05]  /*2ec0*/  @!P0 BRA `(.L_x_52) ;  /* 0x0000004800688947 */ /* 0x004fea0003800000 */
.L_x_51:
[----:B------:R-:W-:-:S04]  /*2ed0*/  UIADD3 UR7, UPT, UPT, UR5, 0x1, URZ ;  /* 0x0000000105077890 */ /* 0x000fc8000fffe0ff */
[----:B------:R-:W-:-:S04]  /*2ee0*/  UISETP.NE.AND UP0, UPT, UR7, 0x2, UPT ;  /* 0x000000020700788c */ /* 0x000fc8000bf05270 */
[----:B------:R-:W-:Y:S02]  /*2ef0*/  USEL UR8, URZ, 0x1, UP0 ;  /* 0x00000001ff087887 */ /* 0x000fe40008000000 */
[----:B------:R-:W-:-:S04]  /*2f00*/  USEL UR7, UR7, URZ, UP0 ;  /* 0x000000ff07077287 */ /* 0x000fc80008000000 */
[----:B------:R-:W-:Y:S01]  /*2f10*/  ULEA UR7, UR7, UR6, 0x3 ;  /* 0x0000000607077291 */ /* 0x000fe2000f8e18ff */
[----:B--2---:R-:W-:-:S04]  /*2f20*/  LOP3.LUT R2, R12, UR8, RZ, 0x3c, !PT ;  /* 0x000000080c027c12 */ /* 0x004fc8000f8e3cff */
[----:B------:R-:W-:-:S04]  /*2f30*/  SHF.L.U32 R0, R2, 0x1f, RZ ;  /* 0x0000001f02007819 */ /* 0x000fc800000006ff */
[----:B------:R-:W2:Y:S02]  /*2f40*/  SYNCS.PHASECHK.TRANS64 P0, [UR7+0x80], R0 ;  /* 0x00008000ff0075a7 */ /* 0x000ea40008001007 */
[----:B-12---:R-:W-:Y:S05]  /*2f50*/  @P0 EXIT ;  /* 0x000000000000094d */ /* 0x006fea0003800000 */
[----:B------:R-:W-:Y:S02]  /*2f60*/  SHF.L.U32 R2, R2, 0x1f, RZ ;  /* 0x0000001f02027819 */ /* 0x000fe400000006ff */
[----:B------:R-:W-:-:S07]  /*2f70*/  MOV R0, UR7 ;  /* 0x0000000700007c02 */ /* 0x000fce0008000f00 */
.L_x_53:
[----:B-1----:R1:W2:Y:S02]  /*2f80*/  SYNCS.PHASECHK.TRANS64.TRYWAIT P0, [R0+URZ+0x80], R2 ;  /* 0x00008002000075a7 */ /* 0x0022a400080011ff */
[----:B--2---:R-:W-:Y:S05]  /*2f90*/  @!P0 NANOSLEEP.SYNCS 0x989680 ;  /* 0x009896800000895d */ /* 0x004fea0003900000 */
[----:B------:R-:W2:Y:S02]  /*2fa0*/  @!P0 SYNCS.PHASECHK.TRANS64 P0, [R0+URZ+0x80], R2 ;  /* 0x00008002000085a7 */ /* 0x000ea400080010ff */
[----:B--2---:R-:W-:Y:S05]  /*2fb0*/  @P0 EXIT ;  /* 0x000000000000094d */ /* 0x004fea0003800000 */
[----:B------:R-:W-:Y:S05]  /*2fc0*/  BRA `(.L_x_53) ;  /* 0xfffffffc00ec7947 */ /* 0x000fea000383ffff */
.L_x_46:
[----:B------:R-:W-:Y:S05]  /*2fd0*/  BRA.U UP4, `(.L_x_54) ;  /* 0x0000000d049c7547 */ /* 0x000fea000b800000 */
[----:B------:R-:W-:Y:S01]  /*2fe0*/  UMOV UR4, 0x40 ;  /* 0x0000004000047882 */ /* 0x000fe20000000000 */
[----:B------:R-:W-:Y:S01]  /*2ff0*/  NOP ;  /* 0x0000000000007918 */ /* 0x000fe20000000000 */
[----:B------:R-:W-:Y:S01]  /*3000*/  ULEA UR5, UR54, UR4, 0x18 ;  /* 0x0000000436057291 */ /* 0x000fe2000f8ec0ff */
[----:B------:R-:W-:Y:S02]  /*3010*/  UMOV UR6, 0x400 ;  /* 0x0000040000067882 */ /* 0x000fe40000000000 */
[----:B------:R-:W-:-:S06]  /*3020*/  ULEA UR6, UR54, UR6, 0x18 ;  /* 0x0000000636067291 */ /* 0x000fcc000f8ec0ff */
[----:B------:R-:W2:Y:S02]  /*3030*/  LDS.U8 R0, [UR5+0x1c] ;  /* 0x00001c05ff007984 */ /* 0x000ea40008000000 */
[----:B--2---:R-:W-:-:S13]  /*3040*/  ISETP.NE.AND P0, PT, R0, RZ, PT ;  /* 0x000000ff0000720c */ /* 0x004fda0003f05270 */
[----:B------:R-:W-:Y:S05]  /*3050*/  @P0 BRA `(.L_x_55) ;  /* 0x0000000000580947 */ /* 0x000fea0003800000 */
[----:B------:R-:W-:-:S13]  /*3060*/  ELECT P0, URZ, PT ;  /* 0x0000000000ff782f */ /* 0x000fda0003800000 */
[----:B------:R-:W-:Y:S05]  /*3070*/  @!P0 BRA `(.L_x_56) ;  /* 0x0000000000608947 */ /* 0x000fea0003800000 */
[----:B------:R-:W-:Y:S01]  /*3080*/  UMOV UR4, 0x10 ;  /* 0x0000001000047882 */ /* 0x000fe20000000000 */
[----:B------:R-:W-:Y:S01]  /*3090*/  HFMA2 R0, -RZ, RZ, 0, 5.9604644775390625e-08 ;  /* 0x00000001ff007431 */ /* 0x000fe200000001ff */
[----:B------:R-:W-:-:S03]  /*30a0*/  MOV R3, 0xffff ;  /* 0x0000ffff00037802 */ /* 0x000fc60000000f00 */
[----:B------:R-:W-:Y:S04]  /*30b0*/  DEPBAR.LE SB2, 0x36 ;  /* 0x0000ad800000791a */ /* 0x000fe80000000000 */
[----:B------:R-:W2:Y:S02]  /*30c0*/  UTCATOMSWS.FIND_AND_SET.ALIGN UP0, UR4, UR4 ;  /* 0x00000004000475e3 */ /* 0x000ea40008000800 */
[----:B--2---:R-:W-:Y:S01]  /*30d0*/  MOV R4, UR4 ;  /* 0x0000000400047c02 */ /* 0x004fe20008000f00 */
[----:B------:R-:W-:Y:S06]  /*30e0*/  BRA.U UP0, `(.L_x_57) ;  /* 0x0000000100187547 */ /* 0x000fec000b800000 */
.L_x_58:
[----:B------:R-:W-:Y:S05]  /*30f0*/  NANOSLEEP 0x64 ;  /* 0x000000640000795d */ /* 0x000fea0003800000 */
[----:B------:R-:W-:-:S05]  /*3100*/  UMOV UR4, 0x10 ;  /* 0x0000001000047882 */ /* 0x000fca0000000000 */
[----:B------:R-:W-:Y:S04]  /*3110*/  DEPBAR.LE SB2, 0x36 ;  /* 0x0000ad800000791a */ /* 0x000fe80000000000 */
[----:B------:R-:W2:Y:S02]  /*3120*/  UTCATOMSWS.FIND_AND_SET.ALIGN UP0, UR4, UR4 ;  /* 0x00000004000475e3 */ /* 0x000ea40008000800 */
[----:B--2---:R-:W-:Y:S01]  /*3130*/  MOV R4, UR4 ;  /* 0x0000000400047c02 */ /* 0x004fe20008000f00 */
[----:B------:R-:W-:Y:S05]  /*3140*/  BRA.U !UP0, `(.L_x_58) ;  /* 0xfffffffd08e87547 */ /* 0x000fea000b83ffff */
.L_x_57:
[-C--:B------:R-:W-:Y:S02]  /*3150*/  SHF.L.U32 R3, R3, R4.reuse, RZ ;  /* 0x0000000403037219 */ /* 0x080fe400000006ff */
[----:B------:R-:W-:Y:S01]  /*3160*/  SHF.L.U32 R0, R0, R4, RZ ;  /* 0x0000000400007219 */ /* 0x000fe200000006ff */
[----:B------:R-:W-:Y:S02]  /*3170*/  IMAD.SHL.U32 R4, R4, 0x20, RZ ;  /* 0x0000002004047824 */ /* 0x000fe400078e00ff */
[----:B------:R2:W-:Y:S04]  /*3180*/  ATOMS.OR RZ, [UR5+0x14], R3 ;  /* 0x00001403ffff798c */ /* 0x0005e8000b000005 */
[----:B------:R2:W-:Y:S04]  /*3190*/  ATOMS.OR RZ, [UR5+0x18], R0 ;  /* 0x00001800ffff798c */ /* 0x0005e8000b000005 */
[----:B------:R2:W-:Y:S01]  /*31a0*/  STS [UR6+0x120], R4 ;  /* 0x00012004ff007988 */ /* 0x0005e20008000806 */
[----:B------:R-:W-:Y:S05]  /*31b0*/  BRA `(.L_x_56) ;  /* 0x0000000000107947 */ /* 0x000fea0003800000 */
.L_x_55:
[----:B------:R-:W-:Y:S02]  /*31c0*/  MOV R0, 0xffffffff ;  /* 0xffffffff00007802 */ /* 0x000fe40000000f00 */
[----:B------:R-:W-:-:S03]  /*31d0*/  MOV R4, 0x3200 ;  /* 0x0000320000047802 */ /* 0x000fc60000000f00 */
[----:B------:R2:W-:Y:S04]  /*31e0*/  STS [UR6+0x120], R0 ;  /* 0x00012000ff007988 */ /* 0x0005e80008000806 */
[----:B-12--5:R-:W-:Y:S05]  /*31f0*/  CALL.REL.NOINC `($__internal_1_$__cuda_sm10x_tcgen05_guardrail_trap_phase_invalid_during_alloc) ;  /* 0x0000004c00407944 */ /* 0x026fea0003c00000 */
.L_x_56:
[----:B------:R-:W-:Y:S05]  /*3200*/  WARPSYNC.ALL ;  /* 0x0000000000007948 */ /* 0x000fea0003800000 */
[----:B------:R-:W3:Y:S01]  /*3210*/  S2UR UR4, SR_CgaCtaId ;  /* 0x00000000000479c3 */ /* 0x000ee20000008800 */
[----:B------:R-:W-:Y:S01]  /*3220*/  UMOV UR17, 0x400 ;  /* 0x0000040000117882 */ /* 0x000fe20000000000 */
[----:B------:R-:W-:-:S06]  /*3230*/  NOP ;  /* 0x0000000000007918 */ /* 0x000fcc0000000000 */
[----:B------:R-:W-:Y:S06]  /*3240*/  BAR.ARV 0x6, 0xa0 ;  /* 0x0182800000007b1d */ /* 0x000fec0000002000 */
[----:B------:R-:W4:Y:S01]  /*3250*/  LDCU UR5, c[0x0][0x38c] ;  /* 0x00007180ff0577ac */ /* 0x000f220008000800 */
[----:B------:R-:W-:Y:S01]  /*3260*/  LOP3.LUT R2, R2, 0xffff, RZ, 0xc0, !PT ;  /* 0x0000ffff02027812 */ /* 0x000fe200078ec0ff */
[----:B------:R-:W-:Y:S01]  /*3270*/  IMAD.MOV.U32 R11, RZ, RZ, 0x1 ;  /* 0x00000001ff0b7424 */ /* 0x000fe200078e00ff */
[----:B------:R-:W-:Y:S01]  /*3280*/  CS2R R8, SRZ ;  /* 0x0000000000087805 */ /* 0x000fe2000001ff00 */
[----:B------:R-:W1:Y:S01]  /*3290*/  LDCU UR8, c[0x0][0x38c] ;  /* 0x00007180ff0877ac */ /* 0x000e620008000800 */
[----:B------:R-:W-:Y:S01]  /*32a0*/  R2UR UR19, R2 ;  /* 0x00000000021372ca */ /* 0x000fe200000e0000 */
[----:B------:R-:W-:Y:S01]  /*32b0*/  IMAD.MOV.U32 R10, RZ, RZ, RZ ;  /* 0x000000ffff0a7224 */ /* 0x000fe200078e00ff */
[----:B------:R-:W-:Y:S01]  /*32c0*/  UMOV UR22, URZ ;  /* 0x000000ff00167c82 */ /* 0x000fe20008000000 */
[----:B------:R-:W-:Y:S01]  /*32d0*/  UMOV UR14, URZ ;  /* 0x000000ff000e7c82 */ /* 0x000fe20008000000 */
[----:B---3--:R-:W-:Y:S01]  /*32e0*/  ULEA UR17, UR4, UR17, 0x18 ;  /* 0x0000001104117291 */ /* 0x008fe2000f8ec0ff */
[----:B------:R-:W-:Y:S01]  /*32f0*/  UMOV UR26, 0x0 ;  /* 0x00000000001a7882 */ /* 0x000fe20000000000 */
[----:B------:R-:W-:-:S02]  /*3300*/  UMOV UR27, 0x4100010 ;  /* 0x04100010001b7882 */ /* 0x000fc40000000000 */
[----:B------:R-:W-:Y:S02]  /*3310*/  UIADD3 UR6, UPT, UPT, UR17, 0x3400, URZ ;  /* 0x0000340011067890 */ /* 0x000fe4000fffe0ff */
[----:B------:R-:W-:Y:S02]  /*3320*/  UIADD3 UR7, UPT, UPT, UR17, 0x6400, URZ ;  /* 0x0000640011077890 */ /* 0x000fe4000fffe0ff */
[----:B----4-:R-:W-:Y:S01]  /*3330*/  UIADD3 UR5, UPT, UPT, UR5, 0x1f, URZ ;  /* 0x0000001f05057890 */ /* 0x010fe2000fffe0ff */
[----:B--2---:R-:W2:Y:S01]  /*3340*/  LDS R0, [UR17+0x120] ;  /* 0x00012011ff007984 */ /* 0x004ea20008000800 */
[----:B------:R-:W-:Y:S02]  /*3350*/  USHF.R.U32.HI UR6, URZ, 0x4, UR6 ;  /* 0x00000004ff067899 */ /* 0x000fe40008011606 */
[----:B------:R-:W-:Y:S02]  /*3360*/  USHF.R.S32.HI UR4, URZ, 0x1f, UR5 ;  /* 0x0000001fff047899 */ /* 0x000fe40008011405 */
[----:B------:R-:W-:-:S02]  /*3370*/  ULOP3.LUT UR6, UR6, 0x3fff, URZ, 0xc0, !UPT ;  /* 0x00003fff06067892 */ /* 0x000fc4000f8ec0ff */
[----:B------:R-:W-:Y:S02]  /*3380*/  ULEA.HI UR4, UR4, UR5, URZ, 0x5 ;  /* 0x0000000504047291 */ /* 0x000fe4000f8f28ff */
[----:B------:R-:W-:Y:S02]  /*3390*/  USHF.R.U32.HI UR5, URZ, 0x4, UR7 ;  /* 0x00000004ff057899 */ /* 0x000fe40008011607 */
[----:B------:R-:W-:Y:S02]  /*33a0*/  USHF.R.S32.HI UR28, URZ, 0x5, UR4 ;  /* 0x00000005ff1c7899 */ /* 0x000fe40008011404 */
[----:B------:R-:W-:Y:S02]  /*33b0*/  ULOP3.LUT UR5, UR5, 0x3fff, URZ, 0xc0, !UPT ;  /* 0x00003fff05057892 */ /* 0x000fe4000f8ec0ff */
[----:B------:R-:W-:Y:S02]  /*33c0*/  UISETP.LT.AND UP0, UPT, UR28, 0x1, UPT ;  /* 0x000000011c00788c */ /* 0x000fe4000bf01270 */
[----:B------:R-:W-:-:S02]  /*33d0*/  ULOP3.LUT UR20, UR6, 0x10000, URZ, 0xfc, !UPT ;  /* 0x0001000006147892 */ /* 0x000fc4000f8efcff */
[----:B------:R-:W-:Y:S02]  /*33e0*/  USEL UR29, UR28, 0x1, !UP0 ;  /* 0x000000011c1d7887 */ /* 0x000fe4000c000000 */
[----:B------:R-:W-:Y:S02]  /*33f0*/  ULOP3.LUT UR21, UR5, 0x10000, URZ, 0xfc, !UPT ;  /* 0x0001000005157892 */ /* 0x000fe4000f8efcff */
[----:B------:R-:W-:Y:S02]  /*3400*/  UIADD3 UR29, UPT, UPT, -UR29, URZ, URZ ;  /* 0x000000ff1d1d7290 */ /* 0x000fe4000fffe1ff */
[----:B-1----:R-:W-:Y:S01]  /*3410*/  UISETP.GE.AND UP4, UPT, UR8, 0x1, UPT ;  /* 0x000000010800788c */ /* 0x002fe2000bf86270 */
[----:B------:R-:W-:Y:S01]  /*3420*/  UMOV UR24, 0x0 ;  /* 0x0000000000187882 */ /* 0x000fe20000000000 */
[----:B------:R-:W-:Y:S01]  /*3430*/  UMOV UR25, 0x4100010 ;  /* 0x0410001000197882 */ /* 0x000fe20000000000 */
[----:B--2---:R-:W-:-:S15]  /*3440*/  R2UR UR30, R0 ;  /* 0x00000000001e72ca */ /* 0x004fde00000e0000 */
.L_x_65:
[----:B------:R-:W-:Y:S02]  /*3450*/  LEA R0, R10, UR17, 0x3 ;  /* 0x000000110a007c11 */ /* 0x000fe4000f8e18ff */
[----:B------:R-:W-:Y:S02]  /*3460*/  SHF.L.U32 R2, R9, 0x1f, RZ ;  /* 0x0000001f09027819 */ /* 0x000fe400000006ff */
[----:B------:R-:W-:Y:S01]  /*3470*/  PLOP3.LUT P0, PT, PT, PT, UP4, 0x80, 0x8 ;  /* 0x000000000008781c */ /* 0x000fe20003f0f048 */
[----:B------:R-:W-:Y:S01]  /*3480*/  VIADD R3, R0, 0x80 ;  /* 0x0000008000037836 */ /* 0x000fe20000000000 */
[----:B-1----:R-:W1:Y:S02]  /*3490*/  SYNCS.PHASECHK.TRANS64.TRYWAIT P1, [R0+URZ+0x70], R2 ;  /* 0x00007002000075a7 */ /* 0x002e6400080211ff */
[----:B-1-3--:R-:W-:Y:S09]  /*34a0*/  @!P1 BRA `(.L_x_59) ;  /* 0x0000004400089947 */ /* 0x00aff20003800000 */
.L_x_134:
[----:B------:R-:W-:Y:S01]  /*34b0*/  LEA R4, R10, UR17, 0x4 ;  /* 0x000000110a047c11 */ /* 0x000fe2000f8e20ff */
[----:B------:R-:W-:Y:S01]  /*34c0*/  @UP4 ULEA UR4, UR14, UR17, 0x3 ;  /* 0x000000110e044291 */ /* 0x000fe2000f8e18ff */
[----:B------:R-:W-:Y:S01]  /*34d0*/  PLOP3.LUT P2, PT, PT, PT, PT, 0x80, 0x8 ;  /* 0x000000000008781c */ /* 0x000fe20003f4f070 */
[----:B------:R-:W-:Y:S01]  /*34e0*/  ULEA UR23, UR22, UR17, 0x3 ;  /* 0x0000001116177291 */ /* 0x000fe2000f8e18ff */
[----:B------:R-:W-:Y:S02]  /*34f0*/  PRMT R3, RZ, 0x654, R3 ;  /* 0x00000654ff037816 */ /* 0x000fe40000000003 */
[----:B------:R-:W2:Y:S01]  /*3500*/  LDS.128 R4, [R4+0x100] ;  /* 0x0001000004047984 */ /* 0x000ea20000000c00 */
[----:B-1----:R-:W-:Y:S02]  /*3510*/  @P0 SHF.L.U32 R2, R8, 0x1f, RZ ;  /* 0x0000001f08020819 */ /* 0x002fe400000006ff */
[----:B------:R-:W-:Y:S01]  /*3520*/  SHF.L.U32 R0, R11, 0x1f, RZ ;  /* 0x0000001f0b007819 */ /* 0x000fe200000006ff */
[----:B------:R-:W-:Y:S01]  /*3530*/  @!PT LDS RZ, [RZ] ;  /* 0x00000000fffff984 */ /* 0x000fe20000000800 */
[----:B------:R-:W-:Y:S01]  /*3540*/  @!PT LDS RZ, [RZ] ;  /* 0x00000000fffff984 */ /* 0x000fe20000000800 */
[----:B------:R-:W-:Y:S01]  /*3550*/  @!PT LDS RZ, [RZ] ;  /* 0x00000000fffff984 */ /* 0x000fe20000000800 */
[----:B------:R-:W-:Y:S01]  /*3560*/  @!PT LDS RZ, [RZ] ;  /* 0x00000000fffff984 */ /* 0x000fe20000000800 */
[----:B------:R1:W-:Y:S06]  /*3570*/  MEMBAR.ALL.CTA ;  /* 0x0000000000007992 */ /* 0x0003ec0000008000 */
[----:B-1----:R-:W1:Y:S02]  /*3580*/  FENCE.VIEW.ASYNC.S ;  /* 0x00000000000073c6 */ /* 0x002e640000000000 */
[----:B-1----:R1:W-:Y:S01]  /*3590*/  SYNCS.ARRIVE.TRANS64.RED.A1T0 RZ, [R3+URZ], RZ ;  /* 0x000000ff03ff79a7 */ /* 0x0023e200081004ff */
[----:B------:R1:W3:Y:S01]  /*35a0*/  @P0 SYNCS.PHASECHK.TRANS64.TRYWAIT P2, [UR4], R2 ;  /* 0x00000002ff0005a7 */ /* 0x0002e20008041104 */
[----:B------:R-:W-:Y:S01]  /*35b0*/  ULEA.HI UR4, UR22, UR22, URZ, 0x1 ;  /* 0x0000001616047291 */ /* 0x000fe2000f8f08ff */
[----:B--2---:R-:W-:-:S03]  /*35c0*/  LOP3.LUT P1, RZ, R6, 0x1, RZ, 0xc0, !PT ;  /* 0x0000000106ff7812 */ /* 0x004fc6000782c0ff */
[----:B------:R-:W-:Y:S02]  /*35d0*/  USHF.L.U32 UR18, UR4, 0x5, URZ ;  /* 0x0000000504127899 */ /* 0x000fe400080006ff */
[----:B------:R-:W-:Y:S02]  /*35e0*/  ULOP3.LUT UR4, UR4, 0xffe, URZ, 0xc0, !UPT ;  /* 0x00000ffe04047892 */ /* 0x000fe4000f8ec0ff */
[----:B------:R-:W-:Y:S02]  /*35f0*/  ULOP3.LUT UR18, UR18, 0xffffffc0, URZ, 0xc0, !UPT ;  /* 0xffffffc012127892 */ /* 0x000fe4000f8ec0ff */
[----:B------:R-:W-:Y:S02]  /*3600*/  UIADD3 UR4, UPT, UPT, -UR4, UR22, URZ ;  /* 0x0000001604047290 */ /* 0x000fe4000fffe1ff */
[----:B------:R-:W-:Y:S01]  /*3610*/  UIADD3 UR18, UPT, UPT, UR30, UR18, URZ ;  /* 0x000000121e127290 */ /* 0x000fe2000fffe0ff */
[----:B------:R-:W2:Y:S03]  /*3620*/  SYNCS.PHASECHK.TRANS64.TRYWAIT P0, [UR23+0xb0], R0 ;  /* 0x0000b000ff0075a7 */ /* 0x000ea60008001117 */
[----:B------:R-:W-:Y:S01]  /*3630*/  ULEA UR18, UR4, UR18, 0x14 ;  /* 0x0000001204127291 */ /* 0x000fe2000f8ea0ff */
[----:B-123--:R-:W-:Y:S11]  /*3640*/  @!P0 BRA `(.L_x_60) ;  /* 0x0000004000b48947 */ /* 0x00eff60003800000 */
.L_x_136:
[----:B------:R-:W-:Y:S01]  /*3650*/  IADD3 R10, PT, PT, R10, 0x1, RZ ;  /* 0x000000010a0a7810 */ /* 0x000fe20007ffe0ff */
[----:B------:R-:W-:Y:S06]  /*3660*/  BRA.U !UP4, `(.L_x_61) ;  /* 0x000000010c987547 */ /* 0x000fec000b800000 */
[----:B------:R-:W-:Y:S01]  /*3670*/  UPLOP3.LUT UP2, UPT, UPT, UPT, UPT, 0x40, 0x4 ;  /* 0x000000000004789c */ /* 0x000fe20003f4e870 */
[----:B------:R-:W-:Y:S01]  /*3680*/  UMOV UR16, UR29 ;  /* 0x0000001d00107c82 */ /* 0x000fe20008000000 */
[----:B------:R-:W-:Y:S01]  /*3690*/  UMOV UR15, UR28 ;  /* 0x0000001c000f7c82 */ /* 0x000fe20008000000 */
[----:B------:R-:W-:-:S08]  /*36a0*/  UMOV UR6, UR14 ;  /* 0x0000000e00067c82 */ /* 0x000fd00008000000 */
.L_x_64:
[----:B------:R-:W-:Y:S02]  /*36b0*/  UIADD3 UR16, UPT, UPT, UR16, 0x1, URZ ;  /* 0x0000000110107890 */ /* 0x000fe4000fffe0ff */
[----:B--2---:R-:W-:Y:S02]  /*36c0*/  ULEA UR5, UR6, UR17, 0x3 ;  /* 0x0000001106057291 */ /* 0x004fe4000f8e18ff */
[----:B------:R-:W-:Y:S01]  /*36d0*/  UISETP.NE.AND UP3, UPT, UR16, URZ, UPT ;  /* 0x000000ff1000728c */ /* 0x000fe2000bf65270 */
[----:B---3--:R-:W-:Y:S10]  /*36e0*/  @P2 BRA `(.L_x_62) ;  /* 0x00000000000c2947 */ /* 0x008ff40003800000 */
[----:B-1----:R-:W-:Y:S04]  /*36f0*/  SHF.L.U32 R2, R8, 0x1f, RZ ;  /* 0x0000001f08027819 */ /* 0x002fe800000006ff */
[----:B------:R-:W1:Y:S02]  /*3700*/  SYNCS.PHASECHK.TRANS64.TRYWAIT P0, [UR5], R2 ;  /* 0x00000002ff0075a7 */ /* 0x000e640008001105 */
[----:B-1----:R-:W-:Y:S05]  /*3710*/  @!P0 BRA `(.L_x_63) ;  /* 0x0000004000988947 */ /* 0x002fea0003800000 */
.L_x_62:
[----:B------:R-:W-:Y:S01]  /*3720*/  UISETP.NE.AND UP0, UPT, UR15, 0x1, UPT ;  /* 0x000000010f00788c */ /* 0x000fe2000bf05270 */
[----:B------:R-:W-:Y:S01]  /*3730*/  PLOP3.LUT P2, PT, PT, PT, PT, 0x80, 0x8 ;  /* 0x000000000008781c */ /* 0x000fe20003f4f070 */
[----:B------:R-:W-:Y:S02]  /*3740*/  UIADD3 UR4, UPT, UPT, UR6, 0x1, URZ ;  /* 0x0000000106047890 */ /* 0x000fe4000fffe0ff */
[----:B------:R-:W-:Y:S02]  /*3750*/  ULEA UR12, UR6, UR21, 0x8 ;  /* 0x00000015060c7291 */ /* 0x000fe4000f8e40ff */
[----:B------:R-:W-:Y:S01]  /*3760*/  UISETP.NE.AND UP1, UPT, UR4, 0x3, UPT ;  /* 0x000000030400788c */ /* 0x000fe2000bf25270 */
[----:B------:R-:W-:Y:S01]  /*3770*/  PLOP3.LUT P0, PT, PT, PT, UP0, 0x80, 0x8 ;  /* 0x000000000008781c */ /* 0x000fe20003f0f008 */
[----:B------:R-:W-:Y:S02]  /*3780*/  UIADD3 UR10, UPT, UPT, UR12, 0x2, URZ ;  /* 0x000000020c0a7890 */ /* 0x000fe4000fffe0ff */
[----:B------:R-:W-:Y:S02]  /*3790*/  USEL UR7, URZ, 0x1, UP1 ;  /* 0x00000001ff077887 */ /* 0x000fe40008800000 */
[----:B------:R-:W-:Y:S02]  /*37a0*/  USEL UR14, UR4, URZ, UP1 ;  /* 0x000000ff040e7287 */ /* 0x000fe40008800000 */
[----:B------:R-:W-:Y:S02]  /*37b0*/  UIADD3 UR15, UPT, UPT, UR15, -0x1, URZ ;  /* 0xffffffff0f0f7890 */ /* 0x000fe4000fffe0ff */
[----:B------:R-:W-:Y:S01]  /*37c0*/  @UP0 ULEA UR4, UR14, UR17, 0x3 ;  /* 0x000000110e040291 */ /* 0x000fe2000f8e18ff */
[----:B------:R-:W-:Y:S01]  /*37d0*/  LOP3.LUT R8, R8, UR7, RZ, 0x3c, !PT ;  /* 0x0000000708087c12 */ /* 0x000fe2000f8e3cff */
[----:B------:R-:W-:Y:S01]  /*37e0*/  UIADD3 UR7, UPT, UPT, UR5, 0x18, URZ ;  /* 0x0000001805077890 */ /* 0x000fe2000fffe0ff */
[----:B------:R-:W-:Y:S02]  /*37f0*/  UMOV UR13, 0x80004020 ;  /* 0x80004020000d7882 */ /* 0x000fe40000000000 */
[----:B-1----:R-:W-:Y:S01]  /*3800*/  @P0 SHF.L.U32 R0, R8, 0x1f, RZ ;  /* 0x0000001f08000819 */ /* 0x002fe200000006ff */
[----:B------:R-:W-:Y:S01]  /*3810*/  UMOV UR5, 0x80004020 ;  /* 0x8000402000057882 */ /* 0x000fe20000000000 */
[----:B------:R-:W-:Y:S01]  /*3820*/  UMOV UR11, 0x80004020 ;  /* 0x80004020000b7882 */ /* 0x000fe20000000000 */
[----:B------:R-:W-:Y:S01]  /*3830*/  UMOV UR9, 0x80004020 ;  /* 0x8000402000097882 */ /* 0x000fe20000000000 */
[----:B------:R2:W3:Y:S01]  /*3840*/  @P0 SYNCS.PHASECHK.TRANS64.TRYWAIT P2, [UR4], R0 ;  /* 0x00000000ff0005a7 */ /* 0x0004e20008041104 */
[----:B------:R-:W-:Y:S03]  /*3850*/  ULEA UR4, UR6, UR20, 0x8 ;  /* 0x0000001406047291 */ /* 0x000fe6000f8e40ff */
[----:B------:R-:W-:Y:S01]  /*3860*/  UMOV UR6, UR14 ;  /* 0x0000000e00067c82 */ /* 0x000fe20008000000 */
[----:B------:R-:W-:Y:S05]  /*3870*/  UIADD3 UR8, UPT, UPT, UR4, 0x2, URZ ;  /* 0x0000000204087890 */ /* 0x000fea000fffe0ff */
[----:B------:R2:W-:Y:S01]  /*3880*/  UTCHMMA gdesc[UR4], gdesc[UR12], tmem[UR18], tmem[UR26], idesc[UR27], UP2 ;  /* 0x00ff1a0c040075ea */ /* 0x0005e20009000012 */
[----:B------:R-:W-:Y:S03]  /*3890*/  UPLOP3.LUT UP2, UPT, UPT, UPT, UPT, 0x80, 0x8 ;  /* 0x000000000008789c */ /* 0x000fe60003f4f070 */
[----:B------:R2:W-:Y:S01]  /*38a0*/  UTCHMMA gdesc[UR8], gdesc[UR10], tmem[UR18], tmem[UR24], idesc[UR25], UPT ;  /* 0x00ff180a080075ea */ /* 0x0005e2000b800012 */
[----:B------:R2:W-:Y:S01]  /*38b0*/  UTCBAR.MULTICAST [UR7], URZ, UR19 ;  /* 0x000000ff070073e9 */ /* 0x0005e20008000813 */
[----:B------:R-:W-:Y:S06]  /*38c0*/  BRA.U UP3, `(.L_x_64) ;  /* 0xfffffffd03787547 */ /* 0x000fec000b83ffff */
.L_x_61:
[----:B--2---:R-:W-:Y:S01]  /*38d0*/  UIADD3 UR4, UPT, UPT, UR22, 0x1, URZ ;  /* 0x0000000116047890 */ /* 0x004fe2000fffe0ff */
[C---:B------:R-:W-:Y:S01]  /*38e0*/  ISETP.NE.AND P0, PT, R10.reuse, 0x2, PT ;  /* 0x000000020a00780c */ /* 0x040fe20003f05270 */
[----:B------:R-:W-:Y:S02]  /*38f0*/  UIADD3 UR5, UPT, UPT, UR23, 0x90, URZ ;  /* 0x0000009017057890 */ /* 0x000fe4000fffe0ff */
[----:B------:R-:W-:Y:S01]  /*3900*/  UISETP.NE.AND UP0, UPT, UR4, 0x4, UPT ;  /* 0x000000040400788c */ /* 0x000fe2000bf05270 */
[----:B-1----:R-:W-:Y:S02]  /*3910*/  SEL R0, RZ, 0x1, P0 ;  /* 0x00000001ff007807 */ /* 0x002fe40000000000 */
[----:B------:R-:W-:Y:S01]  /*3920*/  SEL R10, R10, RZ, P0 ;  /* 0x000000ff0a0a7207 */ /* 0x000fe20000000000 */
[----:B------:R-:W-:Y:S01]  /*3930*/  USEL UR6, URZ, 0x1, UP0 ;  /* 0x00000001ff067887 */ /* 0x000fe20008000000 */
[----:B------:R-:W-:Y:S01]  /*3940*/  LOP3.LUT R9, R9, R0, RZ, 0x3c, !PT ;  /* 0x0000000009097212 */ /* 0x000fe200078e3cff */
[----:B------:R-:W-:Y:S01]  /*3950*/  USEL UR22, UR4, URZ, UP0 ;  /* 0x000000ff04167287 */ /* 0x000fe20008000000 */
[----:B------:R1:W-:Y:S03]  /*3960*/  UTCBAR [UR5], URZ ;  /* 0x000000ff050073e9 */ /* 0x0003e600080000ff */
[----:B------:R-:W-:Y:S01]  /*3970*/  LOP3.LUT R11, R11, UR6, RZ, 0x3c, !PT ;  /* 0x000000060b0b7c12 */ /* 0x000fe2000f8e3cff */
[----:B------:R-:W-:Y:S07]  /*3980*/  @P1 BRA `(.L_x_65) ;  /* 0xfffffff800b01947 */ /* 0x000fee000383ffff */
[----:B------:R-:W2:Y:S01]  /*3990*/  S2UR UR8, SR_CgaCtaId ;  /* 0x00000000000879c3 */ /* 0x000ea20000008800 */
[----:B------:R-:W-:Y:S01]  /*39a0*/  ELECT P0, URZ, PT ;  /* 0x0000000000ff782f */ /* 0x000fe20003800000 */
[----:B------:R-:W-:Y:S01]  /*39b0*/  IMAD.MOV.U32 R0, RZ, RZ, 0x1 ;  /* 0x00000001ff007424 */ /* 0x000fe200078e00ff */
[----:B------:R-:W-:Y:S01]  /*39c0*/  UIADD3 UR17, UPT, UPT, UR17, 0xb0, URZ ;  /* 0x000000b011117890 */ /* 0x000fe2000fffe0ff */
[----:B------:R-:W-:Y:S01]  /*39d0*/  SHF.L.U32 R2, R11, 0x1f, RZ ;  /* 0x0000001f0b027819 */ /* 0x000fe200000006ff */
[----:B------:R-:W-:-:S03]  /*39e0*/  UMOV UR4, 0x40 ;  /* 0x0000004000047882 */ /* 0x000fc60000000000 */
[----:B------:R-:W-:Y:S01]  /*39f0*/  UVIRTCOUNT.DEALLOC.SMPOOL 0x80 ;  /* 0x000000800000784c */ /* 0x000fe20000000000 */
[----:B--2---:R-:W-:Y:S02]  /*3a00*/  ULEA UR8, UR8, UR4, 0x18 ;  /* 0x0000000408087291 */ /* 0x004fe4000f8ec0ff */
[----:B------:R-:W-:-:S07]  /*3a10*/  ULEA UR4, UR22, UR17, 0x3 ;  /* 0x0000001116047291 */ /* 0x000fce000f8e18ff */
[----:B------:R2:W-:Y:S02]  /*3a20*/  @P0 STS.U8 [UR8+0x1c], R0 ;  /* 0x00001c00ff000988 */ /* 0x0005e40008000008 */
[----:B------:R-:W4:Y:S02]  /*3a30*/  SYNCS.PHASECHK.TRANS64.TRYWAIT P0, [UR4], R2 ;  /* 0x00000002ff0075a7 */ /* 0x000f240008001104 */
[----:B--2-4-:R-:W-:Y:S05]  /*3a40*/  @!P0 BRA `(.L_x_66) ;  /* 0x0000003c00e48947 */ /* 0x014fea0003800000 */
.L_x_139:
[----:B------:R-:W-:-:S04]  /*3a50*/  UIADD3 UR4, UPT, UPT, UR22, 0x1, URZ ;  /* 0x0000000116047890 */ /* 0x000fc8000fffe0ff */
[----:B------:R-:W-:-:S04]  /*3a60*/  UISETP.NE.AND UP0, UPT, UR4, 0x4, UPT ;  /* 0x000000040400788c */ /* 0x000fc8000bf05270 */
[----:B------:R-:W-:Y:S02]  /*3a70*/  USEL UR6, URZ, 0x1, UP0 ;  /* 0x00000001ff067887 */ /* 0x000fe40008000000 */
[----:B------:R-:W-:-:S04]  /*3a80*/  USEL UR4, UR4, URZ, UP0 ;  /* 0x000000ff04047287 */ /* 0x000fc80008000000 */
[----:B-1----:R-:W-:Y:S01]  /*3a90*/  ULEA UR5, UR4, UR17, 0x3 ;  /* 0x0000001104057291 */ /* 0x002fe2000f8e18ff */
[----:B--2---:R-:W-:-:S04]  /*3aa0*/  LOP3.LUT R2, R11, UR6, RZ, 0x3c, !PT ;  /* 0x000000060b027c12 */ /* 0x004fc8000f8e3cff */
[----:B------:R-:W-:-:S04]  /*3ab0*/  SHF.L.U32 R3, R2, 0x1f, RZ ;  /* 0x0000001f02037819 */ /* 0x000fc800000006ff */
[----:B------:R-:W1:Y:S02]  /*3ac0*/  SYNCS.PHASECHK.TRANS64.TRYWAIT P0, [UR5], R3 ;  /* 0x00000003ff0075a7 */ /* 0x000e640008001105 */
[----:B-1----:R-:W-:Y:S05]  /*3ad0*/  @!P0 BRA `(.L_x_67) ;  /* 0x0000003c00d88947 */ /* 0x002fea0003800000 */
.L_x_141:
        /* <DEDUP_REMOVED lines=9> */
.L_x_143:
[----:B------:R-:W-:-:S04]  /*3b70*/  UIADD3 UR4, UPT, UPT, UR4, 0x1, URZ ;  /* 0x0000000104047890 */ /* 0x000fc8000fffe0ff */
[----:B------:R-:W-:-:S04]  /*3b80*/  UISETP.NE.AND UP0, UPT, UR4, 0x4, UPT ;  /* 0x000000040400788c */ /* 0x000fc8000bf05270 */
[----:B------:R-:W-:Y:S02]  /*3b90*/  USEL UR5, URZ, 0x1, UP0 ;  /* 0x00000001ff057887 */ /* 0x000fe40008000000 */
[----:B------:R-:W-:-:S04]  /*3ba0*/  USEL UR4, UR4, URZ, UP0 ;  /* 0x000000ff04047287 */ /* 0x000fc80008000000 */
[----:B------:R-:W-:Y:S01]  /*3bb0*/  ULEA UR4, UR4, UR17, 0x3 ;  /* 0x0000001104047291 */ /* 0x000fe2000f8e18ff */
[----:B------:R-:W-:-:S04]  /*3bc0*/  LOP3.LUT R2, R2, UR5, RZ, 0x3c, !PT ;  /* 0x0000000502027c12 */ /* 0x000fc8000f8e3cff */
[----:B------:R-:W-:-:S04]  /*3bd0*/  SHF.L.U32 R2, R2, 0x1f, RZ ;  /* 0x0000001f02027819 */ /* 0x000fc800000006ff */
[----:B------:R-:W2:Y:S02]  /*3be0*/  SYNCS.PHASECHK.TRANS64.TRYWAIT P0, [UR4], R2 ;  /* 0x00000002ff0075a7 */ /* 0x000ea40008001104 */
[----:B--2---:R-:W-:Y:S05]  /*3bf0*/  @!P0 BRA `(.L_x_69) ;  /* 0x0000003c00c08947 */ /* 0x004fea0003800000 */
.L_x_145:
[----:B------:R-:W-:Y:S01]  /*3c00*/  NOP ;  /* 0x0000000000007918 */ /* 0x000fe20000000000 */
[----:B-1----:R-:W1:Y:S01]  /*3c10*/  LDS R0, [UR8+0x14] ;  /* 0x00001408ff007984 */ /* 0x002e620008000800 */
[----:B------:R-:W-:Y:S01]  /*3c20*/  ULOP3.LUT UR4, UR30, 0xffff, URZ, 0xc0, !UPT ;  /* 0x0000ffff1e047892 */ /* 0x000fe2000f8ec0ff */
[----:B------:R-:W-:Y:S01]  /*3c30*/  UMOV UR5, 0xffff ;  /* 0x0000ffff00057882 */ /* 0x000fe20000000000 */
[----:B------:R-:W-:Y:S02]  /*3c40*/  UMOV UR6, 0x1 ;  /* 0x0000000100067882 */ /* 0x000fe40000000000 */
[----:B------:R-:W-:-:S04]  /*3c50*/  USHF.R.U32.HI UR4, URZ, 0x5, UR4 ;  /* 0x00000005ff047899 */ /* 0x000fc80008011604 */
[----:B------:R-:W-:Y:S02]  /*3c60*/  USHF.L.U32 UR5, UR5, UR4, URZ ;  /* 0x0000000405057299 */ /* 0x000fe400080006ff */
[----:B------:R-:W-:-:S04]  /*3c70*/  USHF.L.U32 UR4, UR6, UR4, URZ ;  /* 0x0000000406047299 */ /* 0x000fc800080006ff */
[----:B-1----:R-:W-:-:S04]  /*3c80*/  LOP3.LUT R0, R0, UR5, RZ, 0xc0, !PT ;  /* 0x0000000500007c12 */ /* 0x002fc8000f8ec0ff */
[----:B------:R-:W-:-:S13]  /*3c90*/  ISETP.NE.AND P0, PT, R0, UR5, PT ;  /* 0x0000000500007c0c */ /* 0x000fda000bf05270 */
[----:B------:R-:W-:Y:S05]  /*3ca0*/  @P0 BRA `(.L_x_70) ;  /* 0x0000000000580947 */ /* 0x000fea0003800000 */
[----:B------:R-:W1:Y:S02]  /*3cb0*/  LDS R0, [UR8+0x18] ;  /* 0x00001808ff007984 */ /* 0x000e640008000800 */
[----:B-1----:R-:W-:-:S04]  /*3cc0*/  LOP3.LUT R0, R0, UR4, RZ, 0xc0, !PT ;  /* 0x0000000400007c12 */ /* 0x002fc8000f8ec0ff */
[----:B------:R-:W-:-:S13]  /*3cd0*/  ISETP.NE.AND P0, PT, R0, UR4, PT ;  /* 0x0000000400007c0c */ /* 0x000fda000bf05270 */
[----:B------:R-:W-:Y:S05]  /*3ce0*/  @P0 BRA `(.L_x_71) ;  /* 0x00000000003c0947 */ /* 0x000fea0003800000 */
[----:B------:R-:W1:Y:S01]  /*3cf0*/  S2R R2, SR_LANEID ;  /* 0x0000000000027919 */ /* 0x000e620000000000 */
[----:B------:R-:W-:-:S06]  /*3d00*/  ULOP3.LUT UR5, URZ, UR5, URZ, 0x33, !UPT ;  /* 0x00000005ff057292 */ /* 0x000fcc000f8e33ff */
[----:B------:R-:W-:-:S04]  /*3d10*/  IMAD.U32 R0, RZ, RZ, UR5 ;  /* 0x00000005ff007e24 */ /* 0x000fc8000f8e00ff */
[----:B------:R2:W4:Y:S02]  /*3d20*/  REDUX UR7, R0 ;  /* 0x00000000000773c4 */ /* 0x0005240000000000 */
[----:B------:R1:W-:Y:S01]  /*3d30*/  UTCATOMSWS.AND URZ, UR5 ;  /* 0x0000000500ff79e3 */ /* 0x0003e20008000000 */
[----:B--2---:R-:W-:Y:S01]  /*3d40*/  LOP3.LUT R0, RZ, UR4, RZ, 0x33, !PT ;  /* 0x00000004ff007c12 */ /* 0x004fe2000f8e33ff */
[----:B------:R-:W-:Y:S02]  /*3d50*/  VOTEU.ANY UR4, UPT, PT ;  /* 0x0000000000047886 */ /* 0x000fe400038e0100 */
[----:B------:R-:W-:Y:S02]  /*3d60*/  UFLO.U32 UR4, UR4 ;  /* 0x00000004000472bd */ /* 0x000fe400080e0000 */
[----:B------:R-:W2:Y:S04]  /*3d70*/  REDUX UR6, R0 ;  /* 0x00000000000673c4 */ /* 0x000ea80000000000 */
[----:B-1----:R-:W-:-:S02]  /*3d80*/  ISETP.EQ.U32.AND P0, PT, R2, UR4, PT ;  /* 0x0000000402007c0c */ /* 0x002fc4000bf02070 */
[----:B----4-:R-:W-:-:S11]  /*3d90*/  MOV R2, UR7 ;  /* 0x0000000700027c02 */ /* 0x010fd60008000f00 */
[----:B------:R1:W-:Y:S01]  /*3da0*/  @P0 ATOMS.AND RZ, [UR8+0x14], R2 ;  /* 0x00001402ffff098c */ /* 0x0003e2000a800008 */
[----:B--2---:R-:W-:-:S05]  /*3db0*/  IMAD.U32 R0, RZ, RZ, UR6 ;  /* 0x00000006ff007e24 */ /* 0x004fca000f8e00ff */
[----:B------:R1:W-:Y:S01]  /*3dc0*/  @P0 ATOMS.AND RZ, [UR8+0x18], R0 ;  /* 0x00001800ffff098c */ /* 0x0003e2000a800008 */
[----:B------:R-:W-:Y:S05]  /*3dd0*/  BRA `(.L_x_72) ;  /* 0x0000000000147947 */ /* 0x000fea0003800000 */
.L_x_71:
[----:B------:R-:W-:Y:S02]  /*3de0*/  MOV R2, 0x3e00 ;  /* 0x00003e0000027802 */ /* 0x000fe40000000f00 */
[----:B---3-5:R-:W-:Y:S05]  /*3df0*/  CALL.REL.NOINC `($__internal_0_$__cuda_sm10x_tcgen05_guardrail_trap_col_being_dealloced_not_returned_by_alloc) ;  /* 0x0000004000347944 */ /* 0x028fea0003c00000 */
[----:B------:R-:W-:Y:S05]  /*3e00*/  BRA `(.L_x_72) ;  /* 0x0000000000087947 */ /* 0x000fea0003800000 */
.L_x_70:
[----:B------:R-:W-:Y:S02]  /*3e10*/  MOV R2, 0x3e30 ;  /* 0x00003e3000027802 */ /* 0x000fe40000000f00 */
[----:B---3-5:R-:W-:Y:S05]  /*3e20*/  CALL.REL.NOINC `($__internal_2_$__cuda_sm10x_tcgen05_guardrail_trap_unallocated_columns_being_dealloced) ;  /* 0x0000004000407944 */ /* 0x028fea0003c00000 */
.L_x_72:
[----:B------:R-:W-:Y:S01]  /*3e30*/  NOP ;  /* 0x0000000000007918 */ /* 0x000fe20000000000 */
[----:B------:R-:W-:Y:S05]  /*3e40*/  EXIT ;  /* 0x000000000000794d */ /* 0x000fea0003800000 */
.L_x_54:
[----:B------:R-:W-:-:S09]  /*3e50*/  UISETP.NE.OR UP0, UPT, UR22, 0x3, !UP3 ;  /* 0x000000031600788c */ /* 0x000fd2000df05670 */
[----:B------:R-:W-:Y:S05]  /*3e60*/  BRA.U UP0, `(.L_x_73) ;  /* 0x0000000d00f07547 */ /* 0x000fea000b800000 */
[----:B------:R-:W2:Y:S01]  /*3e70*/  LDCU UR27, c[0x0][0x370] ;  /* 0x00006e00ff1b77ac */ /* 0x000ea20008000800 */
[----:B------:R-:W3:Y:S01]  /*3e80*/  LDC.64 R16, c[0x0][0x348] ;  /* 0x0000d200ff107b82 */ /* 0x000ee20000000a00 */
[----:B------:R-:W-:Y:S02]  /*3e90*/  HFMA2 R13, -RZ, RZ, 0, 0 ;  /* 0x00000000ff0d7431 */ /* 0x000fe400000001ff */
[----:B------:R-:W-:Y:S01]  /*3ea0*/  IMAD.MOV.U32 R15, RZ, RZ, 0x1 ;  /* 0x00000001ff0f7424 */ /* 0x000fe200078e00ff */
[----:B------:R-:W2:Y:S01]  /*3eb0*/  LDCU.128 UR44, c[0x0][0xb10] ;  /* 0x00016200ff2c77ac */ /* 0x000ea20008000c00 */
[----:B------:R-:W-:Y:S01]  /*3ec0*/  IMAD.MOV.U32 R14, RZ, RZ, RZ ;  /* 0x000000ffff0e7224 */ /* 0x000fe200078e00ff */
[----:B------:R-:W-:Y:S01]  /*3ed0*/  MOV R7, 0x1000 ;  /* 0x0000100000077802 */ /* 0x000fe20000000f00 */
[----:B------:R-:W4:Y:S01]  /*3ee0*/  LDCU UR26, c[0x0][0x374] ;  /* 0x00006e80ff1a77ac */ /* 0x000f220008000800 */
[----:B------:R-:W1:Y:S01]  /*3ef0*/  LDC.64 R2, c[0x0][0x888] ;  /* 0x00022200ff027b82 */ /* 0x000e620000000a00 */
[----:B------:R-:W4:Y:S01]  /*3f00*/  LDCU UR15, c[0x0][0xb0c] ;  /* 0x00016180ff0f77ac */ /* 0x000f220008000800 */
[----:B------:R-:W4:Y:S06]  /*3f10*/  LDCU UR31, c[0x0][0xb20] ;  /* 0x00016400ff1f77ac */ /* 0x000f2c0008000800 */
[----:B------:R-:W1:Y:S01]  /*3f20*/  LDC.64 R4, c[0x0][0x890] ;  /* 0x00022400ff047b82 */ /* 0x000e620000000a00 */
[----:B------:R-:W3:Y:S01]  /*3f30*/  LDCU UR4, c[0x0][0xb30] ;  /* 0x00016600ff0477ac */ /* 0x000ee20008000800 */
[----:B--2---:R-:W-:-:S02]  /*3f40*/  UIMAD.WIDE.U32 UR6, UR27, UR44, URZ ;  /* 0x0000002c1b0672a5 */ /* 0x004fc4000f8e00ff */
[----:B----4-:R-:W-:Y:S01]  /*3f50*/  UIMAD.WIDE.U32 UR8, UR26, UR47, URZ ;  /* 0x0000002f1a0872a5 */ /* 0x010fe2000f8e00ff */
[----:B------:R-:W-:Y:S01]  /*3f60*/  UMOV UR24, 0x400 ;  /* 0x0000040000187882 */ /* 0x000fe20000000000 */
[----:B------:R-:W-:-:S03]  /*3f70*/  UPLOP3.LUT UP3, UPT, UPT, UPT, UPT, 0x40, 0x4 ;  /* 0x000000000004789c */ /* 0x000fc60003f6e870 */
[----:B------:R-:W-:Y:S01]  /*3f80*/  UMOV UR6, UR7 ;  /* 0x0000000700067c82 */ /* 0x000fe20008000000 */
[----:B------:R-:W-:Y:S01]  /*3f90*/  UISETP.GE.AND UP0, UPT, UR40, 0x1, UPT ;  /* 0x000000012800788c */ /* 0x000fe2000bf06270 */
[----:B------:R-:W-:Y:S01]  /*3fa0*/  UMOV UR28, UR9 ;  /* 0x00000009001c7c82 */ /* 0x000fe20008000000 */
[----:B------:R-:W-:Y:S01]  /*3fb0*/  UISETP.NE.AND UP4, UPT, UR40, 0x1, UPT ;  /* 0x000000012800788c */ /* 0x000fe2000bf85270 */
[----:B------:R-:W2:Y:S01]  /*3fc0*/  LDCU.64 UR16, c[0x0][0xb28] ;  /* 0x00016500ff1077ac */ /* 0x000ea20008000a00 */
[----:B------:R-:W-:Y:S02]  /*3fd0*/  ULEA UR24, UR54, UR24, 0x18 ;  /* 0x0000001836187291 */ /* 0x000fe4000f8ec0ff */
[----:B------:R-:W-:Y:S02]  /*3fe0*/  UISETP.NE.AND UP6, UPT, UR15, 0x1, UPT ;  /* 0x000000010f00788c */ /* 0x000fe4000bfc5270 */
[----:B------:R-:W-:Y:S02]  /*3ff0*/  UISETP.NE.AND UP5, UPT, UR46, 0x1, UPT ;  /* 0x000000012e00788c */ /* 0x000fe4000bfa5270 */
[----:B------:R-:W-:-:S02]  /*4000*/  USHF.R.U32.HI UR30, URZ, UR45, UR6 ;  /* 0x0000002dff1e7299 */ /* 0x000fc40008011606 */
[----:B------:R-:W-:Y:S02]  /*4010*/  USHF.R.U32.HI UR28, URZ, UR31, UR28 ;  /* 0x0000001fff1c7299 */ /* 0x000fe4000801161c */
[----:B---3--:R-:W-:Y:S01]  /*4020*/  UISETP.NE.AND UP2, UPT, UR4, 0x1, UPT ;  /* 0x000000010400788c */ /* 0x008fe2000bf45270 */
[----:B------:R-:W-:-:S10]  /*4030*/  UMOV UR12, URZ ;  /* 0x000000ff000c7c82 */ /* 0x000fd40008000000 */
.L_x_82:
[C---:B------:R-:W-:Y:S02]  /*4040*/  LEA R12, R14.reuse, UR24, 0x3 ;  /* 0x000000180e0c7c11 */ /* 0x040fe4000f8e18ff */
[----:B------:R-:W-:Y:S02]  /*4050*/  SHF.L.U32 R0, R13, 0x1f, RZ ;  /* 0x0000001f0d007819 */ /* 0x000fe400000006ff */
[----:B------:R-:W-:Y:S02]  /*4060*/  LEA R8, R14, UR24, 0x4 ;  /* 0x000000180e087c11 */ /* 0x000fe4000f8e20ff */
[----:B---3--:R-:W3:Y:S02]  /*4070*/  SYNCS.PHASECHK.TRANS64.TRYWAIT P0, [R12+URZ+0x70], R0 ;  /* 0x000070000c0075a7 */ /* 0x008ee400080011ff */
[----:B---3--:R-:W-:Y:S05]  /*4080*/  @!P0 BRA `(.L_x_74) ;  /* 0x0000003800b48947 */ /* 0x008fea0003800000 */
.L_x_146:
[----:B------:R-:W4:Y:S01]  /*4090*/  LDS.128 R8, [R8+0x100] ;  /* 0x0001000008087984 */ /* 0x000f220000000c00 */
[----:B------:R-:W-:Y:S01]  /*40a0*/  UISETP.GE.AND UP0, UPT, UR40, 0x1, UPT ;  /* 0x000000012800788c */ /* 0x000fe2000bf06270 */
[----:B------:R-:W-:Y:S01]  /*40b0*/  @!PT LDS RZ, [RZ] ;  /* 0x00000000fffff984 */ /* 0x000fe20000000800 */
[----:B------:R-:W-:Y:S01]  /*40c0*/  @!PT LDS RZ, [RZ] ;  /* 0x00000000fffff984 */ /* 0x000fe20000000800 */
[----:B------:R-:W-:Y:S01]  /*40d0*/  @!PT LDS RZ, [RZ] ;  /* 0x00000000fffff984 */ /* 0x000fe20000000800 */
[----:B------:R-:W-:Y:S01]  /*40e0*/  @!PT LDS RZ, [RZ] ;  /* 0x00000000fffff984 */ /* 0x000fe20000000800 */
[----:B------:R1:W-:Y:S06]  /*40f0*/  MEMBAR.ALL.CTA ;  /* 0x0000000000007992 */ /* 0x0003ec0000008000 */
[----:B-1----:R-:W1:Y:S01]  /*4100*/  FENCE.VIEW.ASYNC.S ;  /* 0x00000000000073c6 */ /* 0x002e620000000000 */
[----:B----4-:R-:W-:Y:S11]  /*4110*/  LOP3.LUT P0, RZ, R10, 0x1, RZ, 0xc0, !PT ;  /* 0x000000010aff7812 */ /* 0x010ff6000780c0ff */
[----:B------:R-:W-:Y:S02]  /*4120*/  @!UPT UIADD3 URZ, UPT, UPT, URZ, URZ, URZ ;  /* 0x000000fffffff290 */ /* 0x000fe4000fffe0ff */
[----:B-1----:R-:W-:Y:S01]  /*4130*/  VOTEU.ANY UP1, P0 ;  /* 0x0000000000ff7886 */ /* 0x002fe20000020100 */
[----:B------:R-:W-:Y:S11]  /*4140*/  PLOP3.LUT P0, PT, PT, PT, UP1, 0x80, 0x8 ;  /* 0x000000000008781c */ /* 0x000ff60003f0f018 */
[----:B------:R-:W-:Y:S02]  /*4150*/  @!UPT UIADD3 URZ, UPT, UPT, URZ, URZ, URZ ;  /* 0x000000fffffff290 */ /* 0x000fe4000fffe0ff */
[----:B---3--:R-:W-:Y:S02]  /*4160*/  @P0 SHF.R.U32.HI R0, RZ, 0x10, R9 ;  /* 0x00000010ff000819 */ /* 0x008fe40000011609 */
[----:B------:R-:W-:Y:S02]  /*4170*/  @P0 MOV R6, R8 ;  /* 0x0000000800060202 */ /* 0x000fe40000000f00 */
[----:B------:R-:W-:Y:S01]  /*4180*/  @P0 R2UR UR4, R0 ;  /* 0x00000000000402ca */ /* 0x000fe200000e0000 */
[----:B------:R-:W-:Y:S01]  /*4190*/  VIADD R0, R12, 0x80 ;  /* 0x000000800c007836 */ /* 0x000fe20000000000 */
[----:B------:R-:W-:Y:S02]  /*41a0*/  @P0 LOP3.LUT R8, R9, 0xffff, RZ, 0xc0, !PT ;  /* 0x0000ffff09080812 */ /* 0x000fe400078ec0ff */
[----:B------:R-:W-:Y:S02]  /*41b0*/  @P0 R2UR UR6, R6 ;  /* 0x00000000060602ca */ /* 0x000fe400000e0000 */
[----:B------:R-:W-:Y:S02]  /*41c0*/  PRMT R0, RZ, 0x654, R0 ;  /* 0x00000654ff007816 */ /* 0x000fe40000000000 */
[----:B------:R-:W-:Y:S02]  /*41d0*/  @P0 R2UR UR5, R8 ;  /* 0x00000000080502ca */ /* 0x000fe400000e0000 */
[----:B------:R1:W-:Y:S03]  /*41e0*/  SYNCS.ARRIVE.TRANS64.RED.A1T0 RZ, [R0+URZ], RZ ;  /* 0x000000ff00ff79a7 */ /* 0x0003e600081004ff */
[----:B------:R-:W-:Y:S04]  /*41f0*/  @UP1 UMOV UR25, UR4 ;  /* 0x0000000400191c82 */ /* 0x000fe80008000000 */
[----:B------:R-:W-:Y:S04]  /*4200*/  @UP1 UMOV UR14, UR6 ;  /* 0x00000006000e1c82 */ /* 0x000fe80008000000 */
[----:B------:R-:W-:Y:S01]  /*4210*/  @UP1 UMOV UR13, UR5 ;  /* 0x00000005000d1c82 */ /* 0x000fe20008000000 */
[----:B------:R-:W-:Y:S05]  /*4220*/  BRA.U !UP0, `(.L_x_75) ;  /* 0x0000000108a47547 */ /* 0x000fea000b800000 */
[----:B------:R-:W-:Y:S02]  /*4230*/  UIMAD.WIDE.U32 UR8, UR13, UR47, URZ ;  /* 0x0000002f0d0872a5 */ /* 0x000fe4000f8e00ff */
[----:B------:R-:W-:Y:S02]  /*4240*/  UIMAD.WIDE.U32 UR10, UR14, UR44, URZ ;  /* 0x0000002c0e0a72a5 */ /* 0x000fe4000f8e00ff */
[----:B------:R-:W-:Y:S02]  /*4250*/  USEL UR4, UR26, UR28, !UP5 ;  /* 0x0000001c1a047287 */ /* 0x000fe4000e800000 */
[----:B------:R-:W-:Y:S02]  /*4260*/  USEL UR7, UR27, UR30, !UP6 ;  /* 0x0000001e1b077287 */ /* 0x000fe4000f000000 */
[----:B--2---:R-:W-:Y:S02]  /*4270*/  UIMAD.WIDE.U32 UR18, UR4, UR16, URZ ;  /* 0x00000010041272a5 */ /* 0x004fe4000f8e00ff */
[----:B------:R-:W-:Y:S01]  /*4280*/  UIMAD.WIDE.U32 UR20, UR7, UR16, URZ ;  /* 0x00000010071472a5 */ /* 0x000fe2000f8e00ff */
[----:B------:R-:W-:Y:S02]  /*4290*/  UMOV UR5, UR9 ;  /* 0x0000000900057c82 */ /* 0x000fe40008000000 */
[----:B------:R-:W-:Y:S03]  /*42a0*/  USHF.R.U32.HI UR6, URZ, UR31, UR5 ;  /* 0x0000001fff067299 */ /* 0x000fe60008011605 */
[----:B------:R-:W-:Y:S01]  /*42b0*/  UMOV UR5, UR11 ;  /* 0x0000000b00057c82 */ /* 0x000fe20008000000 */
[----:B------:R-:W-:Y:S02]  /*42c0*/  USEL UR6, UR13, UR6, !UP5 ;  /* 0x000000060d067287 */ /* 0x000fe4000e800000 */
[----:B------:R-:W-:Y:S02]  /*42d0*/  USHF.R.U32.HI UR8, URZ, UR45, UR5 ;  /* 0x0000002dff087299 */ /* 0x000fe40008011605 */
[----:B------:R-:W-:Y:S01]  /*42e0*/  UIMAD.WIDE.U32 UR10, UR6, UR16, URZ ;  /* 0x00000010060a72a5 */ /* 0x000fe2000f8e00ff */
[----:B------:R-:W-:Y:S02]  /*42f0*/  UMOV UR5, UR19 ;  /* 0x0000001300057c82 */ /* 0x000fe40008000000 */
[----:B------:R-:W-:Y:S03]  /*4300*/  @UP4 USHF.R.U32.HI UR4, URZ, UR17, UR5 ;  /* 0x00000011ff044299 */ /* 0x000fe60008011605 */
[----:B------:R-:W-:Y:S01]  /*4310*/  UMOV UR5, UR21 ;  /* 0x0000001500057c82 */ /* 0x000fe20008000000 */
[----:B------:R-:W-:Y:S02]  /*4320*/  UIMAD UR4, UR40, UR4, URZ ;  /* 0x00000004280472a4 */ /* 0x000fe4000f8e02ff */
[----:B------:R-:W-:Y:S02]  /*4330*/  @UP4 USHF.R.U32.HI UR7, URZ, UR17, UR5 ;  /* 0x00000011ff074299 */ /* 0x000fe40008011605 */
[----:B------:R-:W-:Y:S02]  /*4340*/  USEL UR5, UR14, UR8, !UP6 ;  /* 0x000000080e057287 */ /* 0x000fe4000f000000 */
[----:B------:R-:W-:Y:S02]  /*4350*/  UIMAD UR8, UR40, UR7, URZ ;  /* 0x00000007280872a4 */ /* 0x000fe4000f8e02ff */
[----:B------:R-:W-:Y:S03]  /*4360*/  UISETP.GE.AND UP0, UPT, UR6, UR4, UPT ;  /* 0x000000040600728c */ /* 0x000fe6000bf06270 */
[----:B------:R-:W-:Y:S01]  /*4370*/  UMOV UR4, UR11 ;  /* 0x0000000b00047c82 */ /* 0x000fe20008000000 */
[----:B------:R-:W-:Y:S02]  /*4380*/  UISETP.GE.OR UP0, UPT, UR5, UR8, UP0 ;  /* 0x000000080500728c */ /* 0x000fe40008706670 */
[----:B------:R-:W-:Y:S02]  /*4390*/  USHF.R.U32.HI UR4, URZ, UR17, UR4 ;  /* 0x00000011ff047299 */ /* 0x000fe40008011604 */
[----:B------:R-:W-:Y:S02]  /*43a0*/  UIMAD.WIDE.U32 UR8, UR5, UR16, URZ ;  /* 0x00000010050872a5 */ /* 0x000fe4000f8e00ff */
[----:B------:R-:W-:Y:S04]  /*43b0*/  USEL UR10, UR6, UR4, !UP4 ;  /* 0x00000004060a7287 */ /* 0x000fe8000e000000 */
[----:B------:R-:W-:Y:S01]  /*43c0*/  UIADD3 UR11, UPT, UPT, -UR10, URZ, URZ ;  /* 0x000000ff0a0b7290 */ /* 0x000fe2000fffe1ff */
[----:B------:R-:W-:Y:S02]  /*43d0*/  @!UP0 UMOV UR4, UR9 ;  /* 0x0000000900048c82 */ /* 0x000fe40008000000 */
[----:B------:R-:W-:Y:S02]  /*43e0*/  @!UP0 USHF.R.U32.HI UR4, URZ, UR17, UR4 ;  /* 0x00000011ff048299 */ /* 0x000fe40008011604 */
[----:B------:R-:W-:Y:S02]  /*43f0*/  UIMAD UR8, UR40, UR11, UR6 ;  /* 0x0000000b280872a4 */ /* 0x000fe4000f8e0206 */
[----:B------:R-:W-:Y:S04]  /*4400*/  @!UP0 USEL UR4, UR5, UR4, !UP4 ;  /* 0x0000000405048287 */ /* 0x000fe8000e000000 */
[----:B------:R-:W-:Y:S02]  /*4410*/  @!UP0 UIMAD UR8, UR7, UR8, UR4 ;  /* 0x00000008070882a4 */ /* 0x000fe4000f8e0204 */
[----:B------:R-:W-:Y:S02]  /*4420*/  @!UP0 UIADD3 UR9, UPT, UPT, UR10, -UR4, URZ ;  /* 0x800000040a098290 */ /* 0x000fe4000fffe0ff */
[----:B------:R-:W-:Y:S02]  /*4430*/  UIADD3 UR4, UPT, UPT, -UR5, URZ, URZ ;  /* 0x000000ff05047290 */ /* 0x000fe4000fffe1ff */
[----:B------:R-:W-:Y:S02]  /*4440*/  UIADD3 UR7, UPT, UPT, -UR6, URZ, URZ ;  /* 0x000000ff06077290 */ /* 0x000fe4000fffe1ff */
[----:B------:R-:W-:Y:S02]  /*4450*/  @!UP0 UIMAD UR6, UR9, UR40, UR5 ;  /* 0x00000028090682a4 */ /* 0x000fe4000f8e0205 */
[----:B------:R-:W-:Y:S02]  /*4460*/  UIMAD UR14, UR15, UR4, UR14 ;  /* 0x000000040f0e72a4 */ /* 0x000fe4000f8e020e */
[----:B------:R-:W-:Y:S01]  /*4470*/  UIMAD UR13, UR46, UR7, UR13 ;  /* 0x000000072e0d72a4 */ /* 0x000fe2000f8e020d */
[----:B------:R-:W-:Y:S02]  /*4480*/  @!UP0 UMOV UR5, UR8 ;  /* 0x0000000800058c82 */ /* 0x000fe40008000000 */
[----:B------:R-:W-:Y:S02]  /*4490*/  UIMAD UR14, UR5, UR15, UR14 ;  /* 0x0000000f050e72a4 */ /* 0x000fe4000f8e020e */
[----:B------:R-:W-:Y:S11]  /*44a0*/  UIMAD UR13, UR6, UR46, UR13 ;  /* 0x0000002e060d72a4 */ /* 0x000ff6000f8e020d */
[----:B------:R-:W-:Y:S01]  /*44b0*/  @!UPT UIADD3 URZ, UPT, UPT, URZ, URZ, URZ ;  /* 0x000000fffffff290 */ /* 0x000fe2000fffe0ff */
.L_x_75:
[----:B------:R-:W3:Y:S01]  /*44c0*/  @!UP2 LDCU.128 UR20, c[0x0][0xb10] ;  /* 0x00016200ff14a7ac */ /* 0x000ee20008000c00 */
[C---:B------:R-:W-:Y:S02]  /*44d0*/  ISETP.NE.U32.AND P1, PT, R4.reuse, RZ, PT ;  /* 0x000000ff0400720c */ /* 0x040fe40003f25070 */
[----:B------:R-:W-:Y:S02]  /*44e0*/  ISETP.NE.U32.AND P0, PT, R4, RZ, PT ;  /* 0x000000ff0400720c */ /* 0x000fe40003f05070 */
[C---:B------:R-:W-:Y:S02]  /*44f0*/  ISETP.NE.AND.EX P1, PT, R5.reuse, RZ, PT, P1 ;  /* 0x000000ff0500720c */ /* 0x040fe40003f25310 */
[----:B------:R-:W-:Y:S01]  /*4500*/  ISETP.NE.AND.EX P0, PT, R5, RZ, PT, P0 ;  /* 0x000000ff0500720c */ /* 0x000fe20003f05300 */
[----:B------:R-:W4:Y:S01]  /*4510*/  @!UP2 LDCU UR5, c[0x0][0xb0c] ;  /* 0x00016180ff05a7ac */ /* 0x000f220008000800 */
[----:B------:R-:W-:Y:S02]  /*4520*/  USHF.L.U32 UR11, UR29, 0x6, URZ ;  /* 0x000000061d0b7899 */ /* 0x000fe400080006ff */
[----:B------:R-:W-:Y:S02]  /*4530*/  USHF.L.U32 UR10, UR32, 0x6, URZ ;  /* 0x00000006200a7899 */ /* 0x000fe400080006ff */
[----:B---3--:R-:W-:Y:S07]  /*4540*/  UIMAD.WIDE.U32 UR6, UR14, UR20, URZ ;  /* 0x000000140e0672a5 */ /* 0x008fee000f8e00ff */
[----:B------:R-:W-:Y:S01]  /*4550*/  @!UP2 UMOV UR4, UR7 ;  /* 0x000000070004ac82 */ /* 0x000fe20008000000 */
[----:B----4-:R-:W-:Y:S02]  /*4560*/  @!UP2 UISETP.NE.AND UP0, UPT, UR5, 0x1, UPT ;  /* 0x000000010500a88c */ /* 0x010fe4000bf05270 */
[----:B------:R-:W-:Y:S02]  /*4570*/  @!UP2 USHF.R.U32.HI UR4, URZ, UR21, UR4 ;  /* 0x00000015ff04a299 */ /* 0x000fe40008011604 */
[----:B------:R-:W-:Y:S02]  /*4580*/  UIMAD.WIDE.U32 UR6, UR13, UR23, URZ ;  /* 0x000000170d0672a5 */ /* 0x000fe4000f8e00ff */
[----:B------:R-:W-:Y:S02]  /*4590*/  @!UP2 USEL UR8, UR14, UR4, !UP0 ;  /* 0x000000040e08a287 */ /* 0x000fe4000c000000 */
[----:B------:R-:W-:Y:S03]  /*45a0*/  @!UP2 UISETP.NE.AND UP0, UPT, UR22, 0x1, UPT ;  /* 0x000000011600a88c */ /* 0x000fe6000bf05270 */
[----:B------:R-:W-:Y:S02]  /*45b0*/  @!UP2 UMOV UR6, UR7 ;  /* 0x000000070006ac82 */ /* 0x000fe40008000000 */
[----:B------:R-:W3:Y:S02]  /*45c0*/  @!UP2 LDCU UR4, c[0x0][0xb20] ;  /* 0x00016400ff04a7ac */ /* 0x000ee40008000800 */
[----:B---3--:R-:W-:Y:S04]  /*45d0*/  @!UP2 USHF.R.U32.HI UR6, URZ, UR4, UR6 ;  /* 0x00000004ff06a299 */ /* 0x008fe80008011606 */
[----:B------:R-:W-:Y:S04]  /*45e0*/  @!UP2 USEL UR6, UR13, UR6, !UP0 ;  /* 0x000000060d06a287 */ /* 0x000fe8000c000000 */
[----:B------:R-:W-:Y:S02]  /*45f0*/  @!UP2 UIADD3 UR4, UPT, UPT, -UR8, UR6, URZ ;  /* 0x000000060804a290 */ /* 0x000fe4000fffe1ff */
[----:B------:R-:W-:Y:S02]  /*4600*/  @!UP2 UIADD3 UR6, UPT, UPT, UR8, -UR6, URZ ;  /* 0x800000060806a290 */ /* 0x000fe4000fffe0ff */
[----:B------:R-:W-:Y:S02]  /*4610*/  @!UP2 UIMAD UR14, UR4, UR5, UR14 ;  /* 0x00000005040ea2a4 */ /* 0x000fe4000f8e020e */
[----:B------:R-:W-:Y:S01]  /*4620*/  @!UP2 UIMAD UR13, UR6, UR22, UR13 ;  /* 0x00000016060da2a4 */ /* 0x000fe2000f8e020d */
[----:B------:R-:W-:Y:S11]  /*4630*/  BRA.U UP3, `(.L_x_76) ;  /* 0x0000000103107547 */ /* 0x000ff6000b800000 */
[----:B------:R-:W-:Y:S04]  /*4640*/  MOV R6, UR33 ;  /* 0x0000002100067c02 */ /* 0x000fe80008000f00 */
[----:B------:R-:W-:Y:S04]  /*4650*/  SHF.L.U32 R6, R6, 0x1f, RZ ;  /* 0x0000001f06067819 */ /* 0x000fe800000006ff */
[----:B------:R-:W3:Y:S02]  /*4660*/  SYNCS.PHASECHK.TRANS64.TRYWAIT P2, [UR24+0x68], R6 ;  /* 0x00006806ff0075a7 */ /* 0x000ee40008041118 */
[----:B---3--:R-:W-:Y:S05]  /*4670*/  @!P2 BRA `(.L_x_77) ;  /* 0x00000034004ca947 */ /* 0x008fea0003800000 */
.L_x_76:
[----:B------:R-:W-:Y:S05]  /*4680*/  @!P1 BRA `(.L_x_78) ;  /* 0x0000000000309947 */ /* 0x000fea0003800000 */
[----:B------:R-:W-:Y:S01]  /*4690*/  ISETP.NE.U32.AND P1, PT, R2, RZ, PT ;  /* 0x000000ff0200720c */ /* 0x000fe20003f25070 */
[----:B------:R-:W3:Y:S01]  /*46a0*/  LDCU.64 UR4, c[0x0][0x358] ;  /* 0x00006b00ff0477ac */ /* 0x000ee20008000a00 */
[----:B------:R-:W-:Y:S02]  /*46b0*/  IMAD.MOV.U32 R45, RZ, RZ, 0x1 ;  /* 0x00000001ff2d7424 */ /* 0x000fe400078e00ff */
[----:B------:R-:W-:Y:S11]  /*46c0*/  ISETP.NE.AND.EX P1, PT, R3, RZ, PT, P1 ;  /* 0x000000ff0300720c */ /* 0x000ff60003f25310 */
[----:B------:R-:W-:Y:S02]  /*46d0*/  @!UPT UIADD3 URZ, UPT, UPT, URZ, URZ, URZ ;  /* 0x000000fffffff290 */ /* 0x000fe4000fffe0ff */
[----:B------:R-:W4:Y:S01]  /*46e0*/  @P1 LDC.64 R8, c[0x0][0x888] ;  /* 0x00022200ff081b82 */ /* 0x000f220000000a00 */
[----:B-1----:R-:W-:Y:S04]  /*46f0*/  @P1 IMAD R0, R4, UR36, RZ ;  /* 0x0000002404001c24 */ /* 0x002fe8000f8e02ff */
[----:B----4-:R-:W-:Y:S04]  /*4700*/  @P1 IMAD.WIDE R8, R0, 0x4, R8 ;  /* 0x0000000400081825 */ /* 0x010fe800078e0208 */
[----:B------:R-:W-:Y:S01]  /*4710*/  HFMA2 R0, -RZ, RZ, 0, 5.9604644775390625e-08 ;  /* 0x00000001ff007431 */ /* 0x000fe200000001ff */
[----:B---3-5:R3:W5:Y:S04]  /*4720*/  @P1 LDG.E R26, desc[UR4][R8.64] ;  /* 0x00000004081a1981 */ /* 0x028768000c1e1900 */
[----:B------:R-:W-:Y:S01]  /*4730*/  @!P1 PRMT R45, R0, 0x7610, R45 ;  /* 0x00007610002d9816 */ /* 0x000fe2000000002d */
[----:B---3--:R-:W4:Y:S06]  /*4740*/  @!P1 LDC R26, c[0x0][0x880] ;  /* 0x00022000ff1a9b82 */ /* 0x008f2c0000000800 */
.L_x_78:
[----:B----45:R-:W-:Y:S01]  /*4750*/  @!P0 FSETP.EQ.AND P1, PT, R26, RZ, PT ;  /* 0x000000ff1a00820b */ /* 0x030fe20003f22000 */
[----:B------:R-:W-:Y:S01]  /*4760*/  @!UPT UIADD3 URZ, UPT, UPT, URZ, URZ, URZ ;  /* 0x000000fffffff290 */ /* 0x000fe2000fffe0ff */
[----:B------:R-:W-:Y:S11]  /*4770*/  @!P0 BRA `(.L_x_79) ;  /* 0x0000000000188947 */ /* 0x000ff60003800000 */
[----:B------:R-:W-:Y:S02]  /*4780*/  LOP3.LUT P0, RZ, R45, 0xff, RZ, 0xc0, !PT ;  /* 0x000000ff2dff7812 */ /* 0x000fe4000780c0ff */
[----:B------:R-:W-:Y:S04]  /*4790*/  ISETP.NE.U32.AND P1, PT, R2, RZ, PT ;  /* 0x000000ff0200720c */ /* 0x000fe80003f25070 */
[----:B------:R-:W-:Y:S04]  /*47a0*/  ISETP.NE.AND.EX P1, PT, R3, RZ, PT, P1 ;  /* 0x000000ff0300720c */ /* 0x000fe80003f25310 */
[----:B------:R-:W-:Y:S03]  /*47b0*/  PLOP3.LUT P1, PT, P1, PT, PT, 0x8, 0x80 ;  /* 0x000000000080781c */ /* 0x000fe60000f2e170 */
[----:B------:R-:W-:Y:S11]  /*47c0*/  @P0 FSETP.EQ.AND P1, PT, R26, RZ, PT ;  /* 0x000000ff1a00020b */ /* 0x000ff60003f22000 */
[----:B------:R-:W-:Y:S02]  /*47d0*/  @!UPT UIADD3 URZ, UPT, UPT, URZ, URZ, URZ ;  /* 0x000000fffffff290 */ /* 0x000fe4000fffe0ff */
.L_x_79:
[----:B------:R-:W-:Y:S01]  /*47e0*/  ULEA UR4, UR12, UR24, 0x3 ;  /* 0x000000180c047291 */ /* 0x000fe2000f8e18ff */
[----:B------:R-:W-:Y:S02]  /*47f0*/  SHF.L.U32 R9, R15, 0x1f, RZ ;  /* 0x0000001f0f097819 */ /* 0x000fe400000006ff */
[----:B------:R-:W-:Y:S04]  /*4800*/  ELECT P0, URZ, PT ;  /* 0x0000000000ff782f */ /* 0x000fe80003800000 */
[----:B------:R-:W-:Y:S02]  /*4810*/  PLOP3.LUT P1, PT, P1, P0, PT, 0xf2, 0x2f ;  /* 0x00000000002f781c */ /* 0x000fe40000f21e72 */
[----:B------:R-:W3:Y:S11]  /*4820*/  SYNCS.PHASECHK.TRANS64.TRYWAIT P2, [UR4+0x48], R9 ;  /* 0x00004809ff0075a7 */ /* 0x000ef60008041104 */
[----:B------:R-:W-:Y:S05]  /*4830*/  @!P1 IADD3 R8, P0, PT, R16, 0x580, RZ ;  /* 0x0000058010089810 */ /* 0x000fea0007f1e0ff */
[----:B-1----:R-:W-:Y:S01]  /*4840*/  @!P1 IMAD.X R6, RZ, RZ, R17, P0 ;  /* 0x000000ffff069224 */ /* 0x002fe200000e0611 */
[----:B---3--:R-:W-:Y:S07]  /*4850*/  @!P2 BRA `(.L_x_80) ;  /* 0x0000003000eca947 */ /* 0x008fee0003800000 */
.L_x_149:
[----:B------:R-:W-:Y:S01]  /*4860*/  @!P1 R2UR UR7, R6 ;  /* 0x00000000060792ca */ /* 0x000fe200000e0000 */
[----:B------:R-:W-:Y:S01]  /*4870*/  UIADD3 UR5, UPT, UPT, UR12, 0x1, URZ ;  /* 0x000000010c057890 */ /* 0x000fe2000fffe0ff */
[----:B------:R-:W-:Y:S01]  /*4880*/  @!P1 R2UR UR6, R8 ;  /* 0x00000000080692ca */ /* 0x000fe200000e0000 */
[----:B------:R-:W-:Y:S01]  /*4890*/  UIADD3 UR9, UPT, UPT, UR4, 0x30, URZ ;  /* 0x0000003004097890 */ /* 0x000fe2000fffe0ff */
[----:B------:R-:W-:Y:S01]  /*48a0*/  @!P1 IMAD.MOV.U32 R6, RZ, RZ, 0x1000 ;  /* 0x00001000ff069424 */ /* 0x000fe200078e00ff */
[----:B------:R-:W-:Y:S01]  /*48b0*/  UISETP.NE.AND UP0, UPT, UR5, 0x3, UPT ;  /* 0x000000030500788c */ /* 0x000fe2000bf05270 */
[----:B------:R-:W-:Y:S01]  /*48c0*/  VIADD R14, R14, 0x1 ;  /* 0x000000010e0e7836 */ /* 0x000fe20000000000 */
[----:B------:R-:W-:Y:S01]  /*48d0*/  UMOV UR22, 0x0 ;  /* 0x0000000000167882 */ /* 0x000fe20000000000 */
[----:B------:R-:W-:Y:S01]  /*48e0*/  UMOV UR23, 0x10000000 ;  /* 0x1000000000177882 */ /* 0x000fe20000000000 */
[----:B------:R-:W-:Y:S04]  /*48f0*/  UPRMT UR20, UR54, 0x654, UR9 ;  /* 0x0000065436147896 */ /* 0x000fe80008000009 */
[----:B-1----:R-:W-:Y:S01]  /*4900*/  IMAD.U32 R9, RZ, RZ, UR7 ;  /* 0x00000007ff097e24 */ /* 0x002fe2000f8e00ff */
[----:B------:R-:W-:Y:S01]  /*4910*/  USEL UR7, URZ, 0x1, UP0 ;  /* 0x00000001ff077887 */ /* 0x000fe20008000000 */
[----:B------:R-:W-:Y:S01]  /*4920*/  IMAD.U32 R8, RZ, RZ, UR6 ;  /* 0x00000006ff087e24 */ /* 0x000fe2000f8e00ff */
[----:B------:R-:W-:Y:S02]  /*4930*/  USEL UR6, UR5, URZ, UP0 ;  /* 0x000000ff05067287 */ /* 0x000fe40008000000 */
[----:B------:R-:W-:Y:S01]  /*4940*/  VOTEU.ALL UP0, P1 ;  /* 0x0000000000ff7886 */ /* 0x000fe20000800000 */
[----:B------:R-:W-:Y:S02]  /*4950*/  @!P1 R2UR UR19, R9 ;  /* 0x00000000091392ca */ /* 0x000fe400000e0000 */
[----:B------:R-:W-:Y:S02]  /*4960*/  @!P1 R2UR UR18, R8 ;  /* 0x00000000081292ca */ /* 0x000fe400000e0000 */
[----:B------:R-:W-:Y:S01]  /*4970*/  @!UP0 ULEA UR5, UR12, UR24, 0xc ;  /* 0x000000180c058291 */ /* 0x000fe2000f8e60ff */
[----:B------:R-:W-:Y:S02]  /*4980*/  LOP3.LUT R15, R15, UR7, RZ, 0x3c, !PT ;  /* 0x000000070f0f7c12 */ /* 0x000fe4000f8e3cff */
[----:B------:R-:W-:Y:S01]  /*4990*/  UMOV UR12, UR36 ;  /* 0x00000024000c7c82 */ /* 0x000fe20008000000 */
[----:B------:R-:W-:Y:S01]  /*49a0*/  @!UP0 UIADD3 UR8, UPT, UPT, UR5, 0x200, URZ ;  /* 0x0000020005088890 */ /* 0x000fe2000fffe0ff */
[----:B------:R-:W-:Y:S01]  /*49b0*/  SHF.L.U32 R0, R15, 0x1f, RZ ;  /* 0x0000001f0f007819 */ /* 0x000fe200000006ff */
[----:B------:R-:W-:Y:S01]  /*49c0*/  VOTEU.ALL UP0, P1 ;  /* 0x0000000000ff7886 */ /* 0x000fe20000800000 */
[----:B------:R-:W-:Y:S06]  /*49d0*/  ULEA UR5, UR6, UR24, 0x3 ;  /* 0x0000001806057291 */ /* 0x000fec000f8e18ff */
[----:B------:R1:W-:Y:S01]  /*49e0*/  @!UP0 UTMALDG.3D [UR8], [UR18], desc[UR22] ;  /* 0x00001608120085b4 */ /* 0x0003e20008011000 */
[----:B------:R1:W-:Y:S01]  /*49f0*/  @!P1 SYNCS.ARRIVE.TRANS64.RED.A0TR RZ, [UR4+0x30], R6 ;  /* 0x00003006ffff99a7 */ /* 0x0003e20008300404 */
[----:B------:R-:W-:Y:S01]  /*4a00*/  SYNCS.ARRIVE.TRANS64.RED.A1T0 RZ, [UR20], RZ ;  /* 0x000000ffffff79a7 */ /* 0x000fe20008100414 */
[----:B------:R-:W3:Y:S02]  /*4a10*/  SYNCS.PHASECHK.TRANS64.TRYWAIT P0, [UR5+0x48], R0 ;  /* 0x00004800ff0075a7 */ /* 0x000ee40008001105 */
[----:B-1-3--:R-:W-:Y:S05]  /*4a20*/  @!P0 BRA `(.L_x_81) ;  /* 0x0000003000908947 */ /* 0x00afea0003800000 */
.L_x_151:
[----:B------:R-:W-:Y:S01]  /*4a30*/  UIADD3 UR9, UPT, UPT, UR5, 0x30, URZ ;  /* 0x0000003005097890 */ /* 0x000fe2000fffe0ff */
[----:B-1----:R-:W-:Y:S01]  /*4a40*/  @!P1 IADD3 R6, P0, PT, R16, 0x580, RZ ;  /* 0x0000058010069810 */ /* 0x002fe20007f1e0ff */
[----:B------:R-:W-:Y:S01]  /*4a50*/  UPLOP3.LUT UP3, UPT, UPT, UPT, UPT, 0x80, 0x8 ;  /* 0x000000000008789c */ /* 0x000fe20003f6f070 */
[----:B------:R-:W-:Y:S01]  /*4a60*/  R2UR UR23, R47 ;  /* 0x000000002f1772ca */ /* 0x000fe200000e0000 */
[----:B------:R-:W-:Y:S01]  /*4a70*/  UMOV UR20, 0x0 ;  /* 0x0000000000147882 */ /* 0x000fe20000000000 */
[----:B------:R-:W-:Y:S01]  /*4a80*/  @!P1 R2UR UR7, R6 ;  /* 0x00000000060792ca */ /* 0x000fe200000e0000 */
[----:B------:R-:W-:Y:S01]  /*4a90*/  @!P1 IMAD.X R0, RZ, RZ, R17, P0 ;  /* 0x000000ffff009224 */ /* 0x000fe200000e0611 */
[----:B------:R-:W-:Y:S01]  /*4aa0*/  UMOV UR21, 0x10000000 ;  /* 0x1000000000157882 */ /* 0x000fe20000000000 */
[----:B------:R-:W-:Y:S01]  /*4ab0*/  UMOV UR12, UR36 ;  /* 0x00000024000c7c82 */ /* 0x000fe20008000000 */
[----:B------:R-:W-:Y:S01]  /*4ac0*/  VOTEU.ALL UP0, P1 ;  /* 0x0000000000ff7886 */ /* 0x000fe20000800000 */
[----:B------:R-:W-:Y:S01]  /*4ad0*/  R2UR UR22, R48 ;  /* 0x00000000301672ca */ /* 0x000fe200000e0000 */
[----:B------:R-:W-:Y:S01]  /*4ae0*/  UMOV UR36, UR25 ;  /* 0x0000001900247c82 */ /* 0x000fe20008000000 */
[----:B------:R-:W-:Y:S02]  /*4af0*/  @!P1 R2UR UR4, R0 ;  /* 0x00000000000492ca */ /* 0x000fe400000e0000 */
[----:B------:R-:W-:Y:S01]  /*4b00*/  @!UP0 UIADD3 UR10, UPT, UPT, UR10, 0x20, URZ ;  /* 0x000000200a0a8890 */ /* 0x000fe2000fffe0ff */
[C---:B------:R-:W-:Y:S01]  /*4b10*/  ISETP.NE.AND P0, PT, R14.reuse, 0x2, PT ;  /* 0x000000020e00780c */ /* 0x040fe20003f05270 */
[----:B------:R-:W-:Y:S02]  /*4b20*/  UIADD3 UR32, UPT, UPT, UR13, UR23, URZ ;  /* 0x000000170d207290 */ /* 0x000fe4000fffe0ff */
[----:B------:R-:W-:Y:S01]  /*4b30*/  IMAD.U32 R8, RZ, RZ, UR7 ;  /* 0x00000007ff087e24 */ /* 0x000fe2000f8e00ff */
[----:B------:R-:W-:Y:S02]  /*4b40*/  SEL R0, RZ, 0x1, P0 ;  /* 0x00000001ff007807 */ /* 0x000fe40000000000 */
[----:B------:R-:W-:Y:S02]  /*4b50*/  SEL R14, R14, RZ, P0 ;  /* 0x000000ff0e0e7207 */ /* 0x000fe40000000000 */
[----:B------:R-:W-:Y:S01]  /*4b60*/  @!P1 R2UR UR18, R8 ;  /* 0x00000000081292ca */ /* 0x000fe200000e0000 */
[----:B------:R-:W-:Y:S01]  /*4b70*/  UIADD3 UR29, UPT, UPT, UR14, UR22, URZ ;  /* 0x000000160e1d7290 */ /* 0x000fe2000fffe0ff */
[----:B------:R-:W-:Y:S01]  /*4b80*/  IMAD.U32 R9, RZ, RZ, UR4 ;  /* 0x00000004ff097e24 */ /* 0x000fe2000f8e00ff */
[----:B------:R-:W-:Y:S01]  /*4b90*/  @!UP0 ULEA UR4, UR6, UR24, 0xc ;  /* 0x0000001806048291 */ /* 0x000fe2000f8e60ff */
[----:B------:R-:W-:Y:S03]  /*4ba0*/  LOP3.LUT R13, R13, R0, RZ, 0x3c, !PT ;  /* 0x000000000d0d7212 */ /* 0x000fe600078e3cff */
[----:B------:R-:W-:Y:S01]  /*4bb0*/  @!P1 R2UR UR19, R9 ;  /* 0x00000000091392ca */ /* 0x000fe200000e0000 */
[----:B------:R-:W-:Y:S01]  /*4bc0*/  @!UP0 UIADD3 UR8, UPT, UPT, UR4, 0x200, URZ ;  /* 0x0000020004088890 */ /* 0x000fe2000fffe0ff */
[----:B------:R-:W-:Y:S01]  /*4bd0*/  VOTEU.ALL UP0, P1 ;  /* 0x0000000000ff7886 */ /* 0x000fe20000800000 */
[----:B------:R-:W-:Y:S10]  /*4be0*/  UPRMT UR4, UR54, 0x654, UR9 ;  /* 0x0000065436047896 */ /* 0x000ff40008000009 */
[----:B------:R1:W-:Y:S01]  /*4bf0*/  @!UP0 UTMALDG.3D [UR8], [UR18], desc[UR20] ;  /* 0x00001408120085b4 */ /* 0x0003e20008011000 */
[----:B------:R3:W-:Y:S01]  /*4c00*/  @!P1 SYNCS.ARRIVE.TRANS64.RED.A0TR RZ, [UR5+0x30], R7 ;  /* 0x00003007ffff99a7 */ /* 0x0007e20008300405 */
[----:B------:R-:W-:Y:S01]  /*4c10*/  SYNCS.ARRIVE.TRANS64.RED.A1T0 RZ, [UR4], RZ ;  /* 0x000000ffffff79a7 */ /* 0x000fe20008100404 */
[----:B------:R-:W-:Y:S04]  /*4c20*/  UIADD3 UR4, UPT, UPT, UR6, 0x1, URZ ;  /* 0x0000000106047890 */ /* 0x000fe8000fffe0ff */
[----:B------:R-:W-:Y:S04]  /*4c30*/  UISETP.NE.AND UP0, UPT, UR4, 0x3, UPT ;  /* 0x000000030400788c */ /* 0x000fe8000bf05270 */
[----:B------:R-:W-:Y:S06]  /*4c40*/  USEL UR5, URZ, 0x1, UP0 ;  /* 0x00000001ff057887 */ /* 0x000fec0008000000 */
[----:B------:R-:W-:Y:S01]  /*4c50*/  LOP3.LUT R15, R15, UR5, RZ, 0x3c, !PT ;  /* 0x000000050f0f7c12 */ /* 0x000fe2000f8e3cff */
[----:B-1----:R-:W-:Y:S01]  /*4c60*/  USEL UR12, UR4, URZ, UP0 ;  /* 0x000000ff040c7287 */ /* 0x002fe20008000000 */
[----:B------:R-:W-:Y:S11]  /*4c70*/  BRA.U UP1, `(.L_x_82) ;  /* 0xfffffff101f07547 */ /* 0x000ff6000b83ffff */
[----:B------:R-:W-:Y:S01]  /*4c80*/  UIADD3 UR24, UPT, UPT, UR24, 0x48, URZ ;  /* 0x0000004818187890 */ /* 0x000fe2000fffe0ff */
[----:B------:R-:W-:-:S03]  /*4c90*/  SHF.L.U32 R2, R15, 0x1f, RZ ;  /* 0x0000001f0f027819 */ /* 0x000fc600000006ff */
[----:B------:R-:W-:-:S09]  /*4ca0*/  ULEA UR4, UR12, UR24, 0x3 ;  /* 0x000000180c047291 */ /* 0x000fd2000f8e18ff */
[----:B------:R-:W1:Y:S02]  /*4cb0*/  SYNCS.PHASECHK.TRANS64.TRYWAIT P0, [UR4], R2 ;  /* 0x00000002ff0075a7 */ /* 0x000e640008001104 */
[----:B-1----:R-:W-:Y:S05]  /*4cc0*/  @!P0 BRA `(.L_x_83) ;  /* 0x0000003000008947 */ /* 0x002fea0003800000 */
.L_x_153:
        /* <DEDUP_REMOVED lines=9> */
.L_x_155:
        /* <DEDUP_REMOVED lines=8> */
.L_x_85:
[----:B-1----:R1:W4:Y:S02]  /*4de0*/  SYNCS.PHASECHK.TRANS64.TRYWAIT P0, [R0+URZ], R2 ;  /* 0x00000002000075a7 */ /* 0x00232400080011ff */
[----:B----4-:R-:W-:Y:S05]  /*4df0*/  @!P0 NANOSLEEP.SYNCS 0x989680 ;  /* 0x009896800000895d */ /* 0x010fea0003900000 */
[----:B------:R-:W4:Y:S02]  /*4e00*/  @!P0 SYNCS.PHASECHK.TRANS64 P0, [R0+URZ], R2 ;  /* 0x00000002000085a7 */ /* 0x000f2400080010ff */
[----:B--2-4-:R-:W-:Y:S05]  /*4e10*/  @P0 EXIT ;  /* 0x000000000000094d */ /* 0x014fea0003800000 */
[----:B------:R-:W-:Y:S05]  /*4e20*/  BRA `(.L_x_85) ;  /* 0xfffffffc00ec7947 */ /* 0x000fea000383ffff */
.L_x_73:
[----:B------:R-:W-:-:S06]  /*4e30*/  UISETP.GE.AND UP0, UPT, UR22, 0x4, UPT ;  /* 0x000000041600788c */ /* 0x000fcc000bf06270 */
[----:B------:R-:W-:-:S13]  /*4e40*/  PLOP3.LUT P0, PT, PT, PT, UP0, 0x80, 0x8 ;  /* 0x000000000008781c */ /* 0x000fda0003f0f008 */
[----:B-1----:R-:W-:Y:S05]  /*4e50*/  @!P0 EXIT ;  /* 0x000000000000894d */ /* 0x002fea0003800000 */
[----:B------:R-:W-:Y:S01]  /*4e60*/  BAR.SYNC.DEFER_BLOCKING 0x6, 0xa0 ;  /* 0x0182800000007b1d */ /* 0x000fe20000010000 */
[C---:B------:R-:W-:Y:S01]  /*4e70*/  IMAD.SHL.U32 R3, R55.reuse, 0x20, RZ ;  /* 0x0000002037037824 */ /* 0x040fe200078e00ff */
[----:B------:R-:W-:Y:S01]  /*4e80*/  SHF.R.U32.HI R4, RZ, 0x1, R55 ;  /* 0x00000001ff047819 */ /* 0x000fe20000011637 */
[C---:B------:R-:W-:Y:S01]  /*4e90*/  IMAD.SHL.U32 R2, R55.reuse, 0x10, RZ ;  /* 0x0000001037027824 */ /* 0x040fe200078e00ff */
[C---:B------:R-:W-:Y:S01]  /*4ea0*/  LOP3.LUT P0, RZ, R55.reuse, 0x4, RZ, 0xc0, !PT ;  /* 0x0000000437ff7812 */ /* 0x040fe2000780c0ff */
[----:B------:R-:W-:Y:S01]  /*4eb0*/  IMAD.U32 R23, R55, 0x10000, RZ ;  /* 0x0001000037177824 */ /* 0x000fe200078e00ff */
[----:B------:R-:W-:Y:S01]  /*4ec0*/  UMOV UR44, 0x400 ;  /* 0x00000400002c7882 */ /* 0x000fe20000000000 */
[----:B------:R-:W1:Y:S01]  /*4ed0*/  LDCU.64 UR4, c[0x0][0x890] ;  /* 0x00011200ff0477ac */ /* 0x000e620008000a00 */
[----:B------:R-:W2:Y:S01]  /*4ee0*/  LDC.64 R42, c[0x0][0x8b0] ;  /* 0x00022c00ff2a7b82 */ /* 0x000ea20000000a00 */
[----:B------:R-:W-:Y:S01]  /*4ef0*/  LOP3.LUT R5, R3, 0xc0, RZ, 0xc0, !PT ;  /* 0x000000c003057812 */ /* 0x000fe200078ec0ff */
[----:B------:R-:W-:Y:S01]  /*4f00*/  IMAD.SHL.U32 R44, R55, 0x4, RZ ;  /* 0x00000004372c7824 */ /* 0x000fe200078e00ff */
[----:B------:R-:W-:Y:S01]  /*4f10*/  ULEA UR44, UR54, UR44, 0x18 ;  /* 0x0000002c362c7291 */ /* 0x000fe2000f8ec0ff */
[----:B------:R-:W-:Y:S01]  /*4f20*/  LOP3.LUT R2, R2, 0x600, RZ, 0xc0, !PT ;  /* 0x0000060002027812 */ /* 0x000fe200078ec0ff */
[----:B------:R-:W-:Y:S01]  /*4f30*/  IMAD.MOV.U32 R54, RZ, RZ, 0x10 ;  /* 0x00000010ff367424 */ /* 0x000fe200078e00ff */
[----:B------:R-:W-:Y:S01]  /*4f40*/  LOP3.LUT R4, R5, 0x8, R4, 0xf8, !PT ;  /* 0x0000000805047812 */ /* 0x000fe200078ef804 */
[----:B------:R-:W-:Y:S01]  /*4f50*/  IMAD.MOV.U32 R22, RZ, RZ, RZ ;  /* 0x000000ffff167224 */ /* 0x000fe200078e00ff */
[----:B------:R-:W3:Y:S01]  /*4f60*/  LDC.64 R40, c[0x0][0x8a8] ;  /* 0x00022a00ff287b82 */ /* 0x000ee20000000a00 */
[----:B------:R-:W-:-:S02]  /*4f70*/  LOP3.LUT R2, R2, 0x20, R3, 0xf8, !PT ;  /* 0x0000002002027812 */ /* 0x000fc400078ef803 */
[----:B------:R-:W-:Y:S02]  /*4f80*/  CS2R R52, SRZ ;  /* 0x0000000000347805 */ /* 0x000fe4000001ff00 */
[----:B------:R-:W-:Y:S01]  /*4f90*/  LOP3.LUT R23, R23, 0x600000, RZ, 0xc0, !PT ;  /* 0x0060000017177812 */ /* 0x000fe200078ec0ff */
[----:B------:R-:W-:Y:S01]  /*4fa0*/  IMAD.MOV.U32 R51, RZ, RZ, RZ ;  /* 0x000000ffff337224 */ /* 0x000fe200078e00ff */
[----:B------:R-:W-:Y:S01]  /*4fb0*/  LOP3.LUT R44, R4, 0x18, R44, 0x78, !PT ;  /* 0x00000018042c7812 */ /* 0x000fe200078e782c */
[----:B------:R-:W4:Y:S01]  /*4fc0*/  LDCU UR63, c[0x0][0x370] ;  /* 0x00006e00ff3f77ac */ /* 0x000f220008000800 */
[----:B------:R-:W-:Y:S01]  /*4fd0*/  LOP3.LUT R2, R2, 0x100, R3, 0xf8, !PT ;  /* 0x0000010002027812 */ /* 0x000fe200078ef803 */
[----:B------:R-:W4:Y:S01]  /*4fe0*/  LDS R0, [UR44+0x120] ;  /* 0x0001202cff007984 */ /* 0x000f220008000800 */
[----:B-1----:R-:W-:Y:S01]  /*4ff0*/  IMAD.U32 R57, RZ, RZ, UR4 ;  /* 0x00000004ff397e24 */ /* 0x002fe2000f8e00ff */
[----:B------:R-:W-:Y:S01]  /*5000*/  UIADD3 UR4, UPT, UPT, UR44, 0x200, URZ ;  /* 0x000002002c047890 */ /* 0x000fe2000fffe0ff */
[----:B------:R-:W-:Y:S01]  /*5010*/  LOP3.LUT R44, R2, R44, RZ, 0xfc, !PT ;  /* 0x0000002c022c7212 */ /* 0x000fe200078efcff */
[----:B------:R-:W-:Y:S01]  /*5020*/  IMAD.U32 R56, RZ, RZ, UR5 ;  /* 0x00000005ff387e24 */ /* 0x000fe2000f8e00ff */
[----:B------:R-:W-:Y:S01]  /*5030*/  LOP3.LUT R55, R55, 0x60, RZ, 0xc0, !PT ;  /* 0x0000006037377812 */ /* 0x000fe200078ec0ff */
[----:B------:R-:W1:Y:S01]  /*5040*/  LDCU UR41, c[0x0][0xb0c] ;  /* 0x00016180ff2977ac */ /* 0x000e620008000800 */
[----:B------:R-:W-:Y:S01]  /*5050*/  SEL R54, R54, 0xfffffff0, !P0 ;  /* 0xfffffff036367807 */ /* 0x000fe20004000000 */
[----:B------:R-:W-:Y:S01]  /*5060*/  IMAD.U32 R59, RZ, RZ, UR4 ;  /* 0x00000004ff3b7e24 */ /* 0x000fe2000f8e00ff */
[----:B------:R-:W1:Y:S01]  /*5070*/  LDCU UR39, c[0x0][0xb30] ;  /* 0x00016600ff2777ac */ /* 0x000e620008000800 */
[----:B------:R-:W1:Y:S01]  /*5080*/  LDCU.64 UR60, c[0x0][0x888] ;  /* 0x00011100ff3c77ac */ /* 0x000e620008000a00 */
[----:B------:R-:W1:Y:S01]  /*5090*/  LDCU.64 UR42, c[0x0][0xb28] ;  /* 0x00016500ff2a77ac */ /* 0x000e620008000a00 */
[----:B------:R-:W1:Y:S01]  /*50a0*/  LDCU.128 UR56, c[0x0][0xb10] ;  /* 0x00016200ff3877ac */ /* 0x000e620008000c00 */
[----:B------:R-:W1:Y:S01]  /*50b0*/  LDCU UR62, c[0x0][0x374] ;  /* 0x00006e80ff3e77ac */ /* 0x000e620008000800 */
[----:B------:R-:W-:Y:S01]  /*50c0*/  UMOV UR55, 0x1 ;  /* 0x0000000100377882 */ /* 0x000fe20000000000 */
[----:B------:R-:W-:Y:S01]  /*50d0*/  UMOV UR46, URZ ;  /* 0x000000ff002e7c82 */ /* 0x000fe20008000000 */
[----:B------:R-:W-:Y:S01]  /*50e0*/  UMOV UR53, URZ ;  /* 0x000000ff00357c82 */ /* 0x000fe20008000000 */
[----:B------:R-:W-:Y:S01]  /*50f0*/  UMOV UR52, URZ ;  /* 0x000000ff00347c82 */ /* 0x000fe20008000000 */
[----:B-1234-:R-:W-:-:S07]  /*5100*/  IMAD.IADD R23, R0, 0x1, R23 ;  /* 0x0000000100177824 */ /* 0x01efce00078e0217 */
.L_x_116:
[C---:B------:R-:W-:Y:S02]  /*5110*/  LEA R0, R51.reuse, UR44, 0x3 ;  /* 0x0000002c33007c11 */ /* 0x040fe4000f8e18ff */
[----:B------:R-:W-:Y:S02]  /*5120*/  SHF.L.U32 R2, R52, 0x1f, RZ ;  /* 0x0000001f34027819 */ /* 0x000fe400000006ff */
[----:B-1----:R-:W-:Y:S02]  /*5130*/  LEA R4, R51, UR44, 0x4 ;  /* 0x0000002c33047c11 */ /* 0x002fe4000f8e20ff */
[----:B------:R-:W1:Y:S02]  /*5140*/  SYNCS.PHASECHK.TRANS64.TRYWAIT P0, [R0+URZ+0x70], R2 ;  /* 0x00007002000075a7 */ /* 0x000e6400080011ff */
[----:B-1----:R-:W-:Y:S05]  /*5150*/  @!P0 BRA `(.L_x_86) ;  /* 0x0000002c000c8947 */ /* 0x002fea0003800000 */
.L_x_156:
[----:B------:R-:W-:Y:S01]  /*5160*/  R2UR UR7, R58 ;  /* 0x000000003a0772ca */ /* 0x000fe200000e0000 */
[----:B------:R-:W2:Y:S01]  /*5170*/  LDS.128 R4, [R4+0x100] ;  /* 0x0001000004047984 */ /* 0x000ea20000000c00 */
[----:B-1----:R-:W-:Y:S01]  /*5180*/  VIADD R0, R0, 0x80 ;  /* 0x0000008000007836 */ /* 0x002fe20000000000 */
[----:B------:R-:W-:Y:S04]  /*5190*/  UISETP.GE.AND UP0, UPT, UR40, 0x1, UPT ;  /* 0x000000012800788c */ /* 0x000fe8000bf06270 */
[----:B------:R-:W-:Y:S01]  /*51a0*/  PRMT R0, RZ, 0x654, R0 ;  /* 0x00000654ff007816 */ /* 0x000fe20000000000 */
[----:B------:R-:W-:Y:S01]  /*51b0*/  @!PT LDS RZ, [RZ] ;  /* 0x00000000fffff984 */ /* 0x000fe20000000800 */
[----:B------:R-:W-:Y:S01]  /*51c0*/  @!PT LDS RZ, [RZ] ;  /* 0x00000000fffff984 */ /* 0x000fe20000000800 */
[----:B------:R-:W-:Y:S01]  /*51d0*/  @!PT LDS RZ, [RZ] ;  /* 0x00000000fffff984 */ /* 0x000fe20000000800 */
[----:B------:R-:W-:Y:S01]  /*51e0*/  @!PT LDS RZ, [RZ] ;  /* 0x00000000fffff984 */ /* 0x000fe20000000800 */
[----:B------:R1:W-:Y:S06]  /*51f0*/  MEMBAR.ALL.CTA ;  /* 0x0000000000007992 */ /* 0x0003ec0000008000 */
[----:B-1----:R-:W1:Y:S02]  /*5200*/  FENCE.VIEW.ASYNC.S ;  /* 0x00000000000073c6 */ /* 0x002e640000000000 */
[----:B-1----:R1:W-:Y:S01]  /*5210*/  SYNCS.ARRIVE.TRANS64.RED.A1T0 RZ, [R0+URZ], RZ ;  /* 0x000000ff00ff79a7 */ /* 0x0023e200081004ff */
[----:B--2---:R-:W-:Y:S11]  /*5220*/  LOP3.LUT P0, RZ, R6, 0x1, RZ, 0xc0, !PT ;  /* 0x0000000106ff7812 */ /* 0x004ff6000780c0ff */
[----:B------:R-:W-:Y:S02]  /*5230*/  @!UPT UIADD3 URZ, UPT, UPT, URZ, URZ, URZ ;  /* 0x000000fffffff290 */ /* 0x000fe4000fffe0ff */
[----:B------:R-:W-:Y:S01]  /*5240*/  VOTEU.ANY UP1, P0 ;  /* 0x0000000000ff7886 */ /* 0x000fe20000020100 */
[----:B------:R-:W-:Y:S01]  /*5250*/  PLOP3.LUT P0, PT, PT, PT, UP1, 0x80, 0x8 ;  /* 0x000000000008781c */ /* 0x000fe20003f0f018 */
[----:B------:R-:W-:Y:S06]  /*5260*/  UP2UR UR4, UPR, URZ, 0x2 ;  /* 0x00000002ff047883 */ /* 0x000fec0008000000 */
[----:B------:R-:W-:Y:S06]  /*5270*/  IMAD.U32 R60, RZ, RZ, UR4 ;  /* 0x00000004ff3c7e24 */ /* 0x000fec000f8e00ff */
[----:B------:R-:W-:Y:S02]  /*5280*/  @P0 SHF.R.U32.HI R2, RZ, 0x10, R5 ;  /* 0x00000010ff020819 */ /* 0x000fe40000011605 */
[----:B------:R-:W-:Y:S02]  /*5290*/  @P0 MOV R3, R4 ;  /* 0x0000000400030202 */ /* 0x000fe40000000f00 */
[----:B------:R-:W-:Y:S02]  /*52a0*/  @P0 R2UR UR4, R2 ;  /* 0x00000000020402ca */ /* 0x000fe400000e0000 */
[----:B------:R-:W-:Y:S02]  /*52b0*/  @P0 LOP3.LUT R4, R5, 0xffff, RZ, 0xc0, !PT ;  /* 0x0000ffff05040812 */ /* 0x000fe400078ec0ff */
[----:B------:R-:W-:Y:S02]  /*52c0*/  @P0 R2UR UR6, R3 ;  /* 0x00000000030602ca */ /* 0x000fe400000e0000 */
[----:B------:R-:W-:Y:S07]  /*52d0*/  @P0 R2UR UR5, R4 ;  /* 0x00000000040502ca */ /* 0x000fee00000e0000 */
[----:B------:R-:W-:Y:S02]  /*52e0*/  @UP1 UMOV UR7, UR4 ;  /* 0x0000000400071c82 */ /* 0x000fe40008000000 */
[----:B------:R-:W-:Y:S02]  /*52f0*/  IMAD.U32 R58, RZ, RZ, UR7 ;  /* 0x00000007ff3a7e24 */ /* 0x000fe4000f8e00ff */
[----:B------:R-:W-:Y:S02]  /*5300*/  @UP1 UMOV UR38, UR6 ;  /* 0x0000000600261c82 */ /* 0x000fe40008000000 */
[----:B------:R-:W-:Y:S01]  /*5310*/  @UP1 UMOV UR37, UR5 ;  /* 0x0000000500251c82 */ /* 0x000fe20008000000 */
[----:B-1----:R-:W-:Y:S05]  /*5320*/  BRA.U !UP0, `(.L_x_87) ;  /* 0x0000000108cc7547 */ /* 0x002fea000b800000 */
[----:B------:R-:W1:Y:S01]  /*5330*/  LDCU UR12, c[0x0][0xb20] ;  /* 0x00016400ff0c77ac */ /* 0x000e620008000800 */
[----:B------:R-:W-:Y:S02]  /*5340*/  UIMAD.WIDE.U32 UR4, UR62, UR59, URZ ;  /* 0x0000003b3e0472a5 */ /* 0x000fe4000f8e00ff */
[----:B------:R-:W-:Y:S02]  /*5350*/  UIMAD.WIDE.U32 UR6, UR63, UR56, URZ ;  /* 0x000000383f0672a5 */ /* 0x000fe4000f8e00ff */
[----:B------:R-:W-:Y:S02]  /*5360*/  UISETP.NE.AND UP0, UPT, UR58, 0x1, UPT ;  /* 0x000000013a00788c */ /* 0x000fe4000bf05270 */
[----:B------:R-:W-:Y:S02]  /*5370*/  UIMAD.WIDE.U32 UR8, UR37, UR59, URZ ;  /* 0x0000003b250872a5 */ /* 0x000fe4000f8e00ff */
[----:B------:R-:W-:Y:S02]  /*5380*/  UIMAD.WIDE.U32 UR10, UR38, UR56, URZ ;  /* 0x00000038260a72a5 */ /* 0x000fe4000f8e00ff */
[----:B------:R-:W-:Y:S02]  /*5390*/  UISETP.NE.AND UP1, UPT, UR41, 0x1, UPT ;  /* 0x000000012900788c */ /* 0x000fe4000bf25270 */
[----:B------:R-:W-:Y:S01]  /*53a0*/  UISETP.NE.AND UP2, UPT, UR40, 0x1, UPT ;  /* 0x000000012800788c */ /* 0x000fe2000bf45270 */
[----:B------:R-:W-:Y:S02]  /*53b0*/  UMOV UR4, UR5 ;  /* 0x0000000500047c82 */ /* 0x000fe40008000000 */
[----:B-1----:R-:W-:Y:S03]  /*53c0*/  USHF.R.U32.HI UR5, URZ, UR12, UR4 ;  /* 0x0000000cff057299 */ /* 0x002fe60008011604 */
[----:B------:R-:W-:Y:S02]  /*53d0*/  UMOV UR4, UR7 ;  /* 0x0000000700047c82 */ /* 0x000fe40008000000 */
[----:B------:R-:W-:Y:S02]  /*53e0*/  USHF.R.U32.HI UR7, URZ, UR57, UR4 ;  /* 0x00000039ff077299 */ /* 0x000fe40008011604 */
[----:B------:R-:W-:Y:S02]  /*53f0*/  USEL UR4, UR62, UR5, !UP0 ;  /* 0x000000053e047287 */ /* 0x000fe4000c000000 */
[----:B------:R-:W-:Y:S01]  /*5400*/  USEL UR7, UR63, UR7, !UP1 ;  /* 0x000000073f077287 */ /* 0x000fe2000c800000 */
[----:B------:R-:W-:Y:S01]  /*5410*/  UMOV UR5, UR9 ;  /* 0x0000000900057c82 */ /* 0x000fe20008000000 */
[----:B------:R-:W-:Y:S02]  /*5420*/  UIMAD.WIDE.U32 UR8, UR4, UR42, URZ ;  /* 0x0000002a040872a5 */ /* 0x000fe4000f8e00ff */
[----:B------:R-:W-:Y:S03]  /*5430*/  USHF.R.U32.HI UR6, URZ, UR12, UR5 ;  /* 0x0000000cff067299 */ /* 0x000fe60008011605 */
[----:B------:R-:W-:Y:S01]  /*5440*/  UMOV UR5, UR11 ;  /* 0x0000000b00057c82 */ /* 0x000fe20008000000 */
[----:B------:R-:W-:Y:S02]  /*5450*/  UIMAD.WIDE.U32 UR10, UR7, UR42, URZ ;  /* 0x0000002a070a72a5 */ /* 0x000fe4000f8e00ff */
[----:B------:R-:W-:Y:S02]  /*5460*/  USHF.R.U32.HI UR12, URZ, UR57, UR5 ;  /* 0x00000039ff0c7299 */ /* 0x000fe40008011605 */
[----:B------:R-:W-:Y:S01]  /*5470*/  USEL UR6, UR37, UR6, !UP0 ;  /* 0x0000000625067287 */ /* 0x000fe2000c000000 */
[----:B------:R-:W-:Y:S02]  /*5480*/  UMOV UR5, UR9 ;  /* 0x0000000900057c82 */ /* 0x000fe40008000000 */
[----:B------:R-:W-:Y:S01]  /*5490*/  UMOV UR10, UR11 ;  /* 0x0000000b000a7c82 */ /* 0x000fe20008000000 */
[----:B------:R-:W-:Y:S02]  /*54a0*/  @UP2 USHF.R.U32.HI UR4, URZ, UR43, UR5 ;  /* 0x0000002bff042299 */ /* 0x000fe40008011605 */
[----:B------:R-:W-:Y:S02]  /*54b0*/  @UP2 USHF.R.U32.HI UR7, URZ, UR43, UR10 ;  /* 0x0000002bff072299 */ /* 0x000fe4000801160a */
[----:B------:R-:W-:Y:S02]  /*54c0*/  UIMAD UR4, UR40, UR4, URZ ;  /* 0x00000004280472a4 */ /* 0x000fe4000f8e02ff */
[----:B------:R-:W-:Y:S02]  /*54d0*/  UIMAD.WIDE.U32 UR10, UR6, UR42, URZ ;  /* 0x0000002a060a72a5 */ /* 0x000fe4000f8e00ff */
[----:B------:R-:W-:Y:S02]  /*54e0*/  USEL UR5, UR38, UR12, !UP1 ;  /* 0x0000000c26057287 */ /* 0x000fe4000c800000 */
[----:B------:R-:W-:Y:S02]  /*54f0*/  UIMAD UR8, UR40, UR7, URZ ;  /* 0x00000007280872a4 */ /* 0x000fe4000f8e02ff */
[----:B------:R-:W-:Y:S03]  /*5500*/  UISETP.GE.AND UP0, UPT, UR6, UR4, UPT ;  /* 0x000000040600728c */ /* 0x000fe6000bf06270 */
[----:B------:R-:W-:Y:S01]  /*5510*/  UMOV UR4, UR11 ;  /* 0x0000000b00047c82 */ /* 0x000fe20008000000 */
[----:B------:R-:W-:Y:S02]  /*5520*/  UISETP.GE.OR UP0, UPT, UR5, UR8, UP0 ;  /* 0x000000080500728c */ /* 0x000fe40008706670 */
[----:B------:R-:W-:Y:S02]  /*5530*/  USHF.R.U32.HI UR4, URZ, UR43, UR4 ;  /* 0x0000002bff047299 */ /* 0x000fe40008011604 */
[----:B------:R-:W-:Y:S02]  /*5540*/  UIMAD.WIDE.U32 UR8, UR5, UR42, URZ ;  /* 0x0000002a050872a5 */ /* 0x000fe4000f8e00ff */
[----:B------:R-:W-:Y:S02]  /*5550*/  USEL UR11, UR6, UR4, !UP2 ;  /* 0x00000004060b7287 */ /* 0x000fe4000d000000 */
[----:B------:R-:W-:Y:S02]  /*5560*/  UIADD3 UR8, UPT, UPT, -UR5, URZ, URZ ;  /* 0x000000ff05087290 */ /* 0x000fe4000fffe1ff */
[----:B------:R-:W-:Y:S01]  /*5570*/  UIADD3 UR10, UPT, UPT, -UR11, URZ, URZ ;  /* 0x000000ff0b0a7290 */ /* 0x000fe2000fffe1ff */
[----:B------:R-:W-:Y:S01]  /*5580*/  @!UP0 UMOV UR4, UR9 ;  /* 0x0000000900048c82 */ /* 0x000fe20008000000 */
[----:B------:R-:W-:Y:S02]  /*5590*/  UIADD3 UR9, UPT, UPT, -UR6, URZ, URZ ;  /* 0x000000ff06097290 */ /* 0x000fe4000fffe1ff */
[----:B------:R-:W-:Y:S02]  /*55a0*/  @!UP0 USHF.R.U32.HI UR4, URZ, UR43, UR4 ;  /* 0x0000002bff048299 */ /* 0x000fe40008011604 */
[----:B------:R-:W-:Y:S02]  /*55b0*/  UIMAD UR10, UR40, UR10, UR6 ;  /* 0x0000000a280a72a4 */ /* 0x000fe4000f8e0206 */
[----:B------:R-:W-:Y:S04]  /*55c0*/  @!UP0 USEL UR4, UR5, UR4, !UP2 ;  /* 0x0000000405048287 */ /* 0x000fe8000d000000 */
[----:B------:R-:W-:Y:S02]  /*55d0*/  @!UP0 UIMAD UR10, UR7, UR10, UR4 ;  /* 0x0000000a070a82a4 */ /* 0x000fe4000f8e0204 */
[----:B------:R-:W-:Y:S02]  /*55e0*/  @!UP0 UIADD3 UR11, UPT, UPT, UR11, -UR4, URZ ;  /* 0x800000040b0b8290 */ /* 0x000fe4000fffe0ff */
[----:B------:R-:W-:Y:S02]  /*55f0*/  UIMAD UR7, UR41, UR8, UR38 ;  /* 0x00000008290772a4 */ /* 0x000fe4000f8e0226 */
[----:B------:R-:W-:Y:S02]  /*5600*/  @!UP0 UIMAD UR6, UR11, UR40, UR5 ;  /* 0x000000280b0682a4 */ /* 0x000fe4000f8e0205 */
[----:B------:R-:W-:Y:S01]  /*5610*/  UIMAD UR4, UR58, UR9, UR37 ;  /* 0x000000093a0472a4 */ /* 0x000fe2000f8e0225 */
[----:B------:R-:W-:Y:S02]  /*5620*/  @!UP0 UMOV UR5, UR10 ;  /* 0x0000000a00058c82 */ /* 0x000fe40008000000 */
[----:B------:R-:W-:Y:S02]  /*5630*/  UIMAD UR38, UR5, UR41, UR7 ;  /* 0x00000029052672a4 */ /* 0x000fe4000f8e0207 */
[----:B------:R-:W-:Y:S11]  /*5640*/  UIMAD UR37, UR6, UR58, UR4 ;  /* 0x0000003a062572a4 */ /* 0x000ff6000f8e0204 */
[----:B------:R-:W-:Y:S01]  /*5650*/  @!UPT UIADD3 URZ, UPT, UPT, URZ, URZ, URZ ;  /* 0x000000fffffff290 */ /* 0x000fe2000fffe0ff */
.L_x_87:
[----:B------:R-:W-:Y:S01]  /*5660*/  UISETP.NE.AND UP0, UPT, UR39, 0x1, UPT ;  /* 0x000000012700788c */ /* 0x000fe2000bf05270 */
[----:B------:R-:W-:Y:S01]  /*5670*/  R2UR UR11, R59 ;  /* 0x000000003b0b72ca */ /* 0x000fe200000e0000 */
[----:B------:R-:W-:Y:S01]  /*5680*/  USHF.L.U32 UR50, UR29, 0x6, URZ ;  /* 0x000000061d327899 */ /* 0x000fe200080006ff */
[----:B------:R-:W-:Y:S01]  /*5690*/  IADD3 R51, PT, PT, R51, 0x1, RZ ;  /* 0x0000000133337810 */ /* 0x000fe20007ffe0ff */
[----:B------:R-:W-:Y:S07]  /*56a0*/  USHF.L.U32 UR49, UR32, 0x6, URZ ;  /* 0x0000000620317899 */ /* 0x000fee00080006ff */
[----:B------:R-:W1:Y:S01]  /*56b0*/  @!UP0 LDCU.128 UR12, c[0x0][0xb10] ;  /* 0x00016200ff0c87ac */ /* 0x000e620008000c00 */
[----:B------:R-:W2:Y:S01]  /*56c0*/  @!UP0 LDCU UR5, c[0x0][0xb0c] ;  /* 0x00016180ff0587ac */ /* 0x000ea20008000800 */
[----:B------:R-:W3:Y:S01]  /*56d0*/  @!UP0 LDCU UR10, c[0x0][0xb20] ;  /* 0x00016400ff0a87ac */ /* 0x000ee20008000800 */
[----:B-1----:R-:W-:Y:S02]  /*56e0*/  UIMAD.WIDE.U32 UR8, UR38, UR12, URZ ;  /* 0x0000000c260872a5 */ /* 0x002fe4000f8e00ff */
[----:B------:R-:W-:Y:S02]  /*56f0*/  UIMAD.WIDE.U32 UR6, UR37, UR15, URZ ;  /* 0x0000000f250672a5 */ /* 0x000fe4000f8e00ff */
[----:B------:R-:W-:Y:S03]  /*5700*/  @!UP0 UISETP.NE.AND UP1, UPT, UR14, 0x1, UPT ;  /* 0x000000010e00888c */ /* 0x000fe6000bf25270 */
[----:B------:R-:W-:Y:S01]  /*5710*/  @!UP0 UMOV UR4, UR9 ;  /* 0x0000000900048c82 */ /* 0x000fe20008000000 */
[----:B--2---:R-:W-:Y:S02]  /*5720*/  @!UP0 UISETP.NE.AND UP2, UPT, UR5, 0x1, UPT ;  /* 0x000000010500888c */ /* 0x004fe4000bf45270 */
[----:B------:R-:W-:Y:S01]  /*5730*/  @!UP0 USHF.R.U32.HI UR4, URZ, UR13, UR4 ;  /* 0x0000000dff048299 */ /* 0x000fe20008011604 */
[----:B------:R-:W-:Y:S02]  /*5740*/  @!UP0 UMOV UR6, UR7 ;  /* 0x0000000700068c82 */ /* 0x000fe40008000000 */
[----:B---3--:R-:W-:Y:S02]  /*5750*/  @!UP0 USHF.R.U32.HI UR6, URZ, UR10, UR6 ;  /* 0x0000000aff068299 */ /* 0x008fe40008011606 */
[----:B------:R-:W-:Y:S02]  /*5760*/  @!UP0 USEL UR7, UR38, UR4, !UP2 ;  /* 0x0000000426078287 */ /* 0x000fe4000d000000 */
[----:B------:R-:W-:Y:S04]  /*5770*/  @!UP0 USEL UR6, UR37, UR6, !UP1 ;  /* 0x0000000625068287 */ /* 0x000fe8000c800000 */
[----:B------:R-:W-:Y:S02]  /*5780*/  @!UP0 UIADD3 UR4, UPT, UPT, -UR7, UR6, URZ ;  /* 0x0000000607048290 */ /* 0x000fe4000fffe1ff */
[----:B------:R-:W-:Y:S02]  /*5790*/  @!UP0 UIADD3 UR6, UPT, UPT, UR7, -UR6, URZ ;  /* 0x8000000607068290 */ /* 0x000fe4000fffe0ff */
[----:B------:R-:W-:Y:S02]  /*57a0*/  @!UP0 UIMAD UR38, UR4, UR5, UR38 ;  /* 0x00000005042682a4 */ /* 0x000fe4000f8e0226 */
[----:B------:R-:W-:Y:S02]  /*57b0*/  @!UP0 UIMAD UR37, UR6, UR14, UR37 ;  /* 0x0000000e062582a4 */ /* 0x000fe4000f8e0225 */
[----:B------:R-:W-:Y:S09]  /*57c0*/  ULOP3.LUT UP0, URZ, UR11, 0x1b0, URZ, 0xc0, !UPT ;  /* 0x000001b00bff7892 */ /* 0x000ff2000f80c0ff */
[----:B------:R-:W-:Y:S05]  /*57d0*/  BRA.U !UP0, `(.L_x_88) ;  /* 0x00000001087c7547 */ /* 0x000fea000b800000 */
[----:B------:R-:W1:Y:S01]  /*57e0*/  LDCU.64 UR8, c[0x4][0x80] ;  /* 0x01001000ff0877ac */ /* 0x000e620008000a00 */
[----:B------:R-:W-:Y:S01]  /*57f0*/  MOV R2, 0x0 ;  /* 0x0000000000027802 */ /* 0x000fe20000000f00 */
[----:B------:R-:W-:Y:S02]  /*5800*/  HFMA2 R12, -RZ, RZ, 0, 5.9604644775390625e-08 ;  /* 0x00000001ff0c7431 */ /* 0x000fe400000001ff */
[----:B------:R-:W-:Y:S01]  /*5810*/  IMAD.MOV.U32 R8, RZ, RZ, 0x70 ;  /* 0x00000070ff087424 */ /* 0x000fe200078e00ff */
[----:B------:R2:W3:Y:S01]  /*5820*/  LDC.64 R14, c[0x4][R2] ;  /* 0x01000000020e7b82 */ /* 0x0004e20000000a00 */
[----:B------:R-:W4:Y:S01]  /*5830*/  LDCU.64 UR6, c[0x4][0x88] ;  /* 0x01001100ff0677ac */ /* 0x000f220008000a00 */
[----:B------:R-:W-:Y:S01]  /*5840*/  IMAD.MOV.U32 R13, RZ, RZ, RZ ;  /* 0x000000ffff0d7224 */ /* 0x000fe200078e00ff */
[----:B------:R-:W2:Y:S01]  /*5850*/  LDCU.64 UR4, c[0x4][0x8] ;  /* 0x01000100ff0477ac */ /* 0x000ea20008000a00 */
[----:B-1----:R-:W-:Y:S01]  /*5860*/  MOV R5, UR9 ;  /* 0x0000000900057c02 */ /* 0x002fe20008000f00 */
[----:B------:R-:W-:Y:S01]  /*5870*/  IMAD.U32 R4, RZ, RZ, UR8 ;  /* 0x00000008ff047e24 */ /* 0x000fe2000f8e00ff */
[----:B----4-:R-:W-:Y:S01]  /*5880*/  MOV R7, UR7 ;  /* 0x0000000700077c02 */ /* 0x010fe20008000f00 */
[----:B------:R-:W-:Y:S01]  /*5890*/  IMAD.U32 R6, RZ, RZ, UR6 ;  /* 0x00000006ff067e24 */ /* 0x000fe2000f8e00ff */
[----:B--2---:R-:W-:Y:S01]  /*58a0*/  MOV R11, UR5 ;  /* 0x00000005000b7c02 */ /* 0x004fe20008000f00 */
[----:B------:R-:W-:Y:S02]  /*58b0*/  IMAD.U32 R10, RZ, RZ, UR4 ;  /* 0x00000004ff0a7e24 */ /* 0x000fe4000f8e00ff */
[----:B------:R-:W-:Y:S07]  /*58c0*/  LEPC R20, `(.L_x_89) ;  /* 0x000000001014794e */ /* 0x000fee0000000000 */
[----:B---3-5:R-:W-:Y:S05]  /*58d0*/  CALL.ABS.NOINC R14 ;  /* 0x000000000e007343 */ /* 0x028fea0003c00000 */
.L_x_89:
[----:B------:R-:W1:Y:S01]  /*58e0*/  LDCU.64 UR8, c[0x4][0x80] ;  /* 0x01001000ff0877ac */ /* 0x000e620008000a00 */
[----:B------:R-:W2:Y:S01]  /*58f0*/  LDC.64 R2, c[0x4][R2] ;  /* 0x0100000002027b82 */ /* 0x000ea20000000a00 */
[----:B------:R-:W-:Y:S02]  /*5900*/  HFMA2 R12, -RZ, RZ, 0, 5.9604644775390625e-08 ;  /* 0x00000001ff0c7431 */ /* 0x000fe400000001ff */
[----:B------:R-:W-:Y:S02]  /*5910*/  IMAD.MOV.U32 R8, RZ, RZ, 0x70 ;  /* 0x00000070ff087424 */ /* 0x000fe400078e00ff */
[----:B------:R-:W-:Y:S01]  /*5920*/  IMAD.MOV.U32 R13, RZ, RZ, RZ ;  /* 0x000000ffff0d7224 */ /* 0x000fe200078e00ff */
[----:B------:R-:W3:Y:S01]  /*5930*/  LDCU.64 UR6, c[0x4][0x88] ;  /* 0x01001100ff0677ac */ /* 0x000ee20008000a00 */
[----:B------:R-:W4:Y:S01]  /*5940*/  LDCU.64 UR4, c[0x4][0x8] ;  /* 0x01000100ff0477ac */ /* 0x000f220008000a00 */
[----:B-1----:R-:W-:Y:S02]  /*5950*/  MOV R4, UR8 ;  /* 0x0000000800047c02 */ /* 0x002fe40008000f00 */
[----:B------:R-:W-:Y:S02]  /*5960*/  MOV R5, UR9 ;  /* 0x0000000900057c02 */ /* 0x000fe40008000f00 */
[----:B---3--:R-:W-:Y:S01]  /*5970*/  MOV R7, UR7 ;  /* 0x0000000700077c02 */ /* 0x008fe20008000f00 */
[----:B------:R-:W-:Y:S01]  /*5980*/  IMAD.U32 R6, RZ, RZ, UR6 ;  /* 0x00000006ff067e24 */ /* 0x000fe2000f8e00ff */
[----:B----4-:R-:W-:Y:S01]  /*5990*/  MOV R11, UR5 ;  /* 0x00000005000b7c02 */ /* 0x010fe20008000f00 */
[----:B------:R-:W-:Y:S02]  /*59a0*/  IMAD.U32 R10, RZ, RZ, UR4 ;  /* 0x00000004ff0a7e24 */ /* 0x000fe4000f8e00ff */
[----:B------:R-:W-:Y:S07]  /*59b0*/  LEPC R20, `(.L_x_88) ;  /* 0x000000001014794e */ /* 0x000fee0000000000 */
[----:B--2---:R-:W-:Y:S05]  /*59c0*/  CALL.ABS.NOINC R2 ;  /* 0x0000000002007343 */ /* 0x004fea0003c00000 */
.L_x_88:
[----:B------:R-:W-:Y:S02]  /*59d0*/  R2UR UR6, R49 ;  /* 0x00000000310672ca */ /* 0x000fe400000e0000 */
[----:B------:R-:W-:Y:S02]  /*59e0*/  R2UR UR5, R57 ;  /* 0x00000000390572ca */ /* 0x000fe400000e0000 */
[----:B------:R-:W-:Y:S02]  /*59f0*/  R2UR UR4, R56 ;  /* 0x00000000380472ca */ /* 0x000fe400000e0000 */
[----:B------:R-:W-:Y:S02]  /*5a00*/  ISETP.NE.U32.AND P4, PT, R42, RZ, PT ;  /* 0x000000ff2a00720c */ /* 0x000fe40003f85070 */
[----:B------:R-:W-:Y:S02]  /*5a10*/  ISETP.NE.U32.AND P2, PT, RZ, UR60, PT ;  /* 0x0000003cff007c0c */ /* 0x000fe4000bf45070 */
[----:B------:R-:W-:Y:S02]  /*5a20*/  ISETP.NE.AND.EX P4, PT, R43, RZ, PT, P4 ;  /* 0x000000ff2b00720c */ /* 0x000fe40003f85340 */
[----:B------:R-:W-:Y:S01]  /*5a30*/  ISETP.NE.AND.EX P2, PT, RZ, UR61, PT, P2 ;  /* 0x0000003dff007c0c */ /* 0x000fe2000bf45320 */
[----:B------:R-:W-:Y:S02]  /*5a40*/  UISETP.NE.AND UP2, UPT, UR6, URZ, UPT ;  /* 0x000000ff0600728c */ /* 0x000fe4000bf45270 */
[----:B------:R-:W-:Y:S04]  /*5a50*/  UISETP.NE.U32.AND UP0, UPT, UR5, URZ, UPT ;  /* 0x000000ff0500728c */ /* 0x000fe8000bf05070 */
[----:B------:R-:W-:Y:S01]  /*5a60*/  UISETP.NE.AND.EX UP1, UPT, UR4, URZ, UPT, UP0 ;  /* 0x000000ff0400728c */ /* 0x000fe2000bf25300 */
[----:B------:R-:W-:Y:S01]  /*5a70*/  PLOP3.LUT P1, PT, PT, PT, UP2, 0x80, 0x8 ;  /* 0x000000000008781c */ /* 0x000fe20003f2f028 */
[----:B------:R-:W-:Y:S03]  /*5a80*/  UPLOP3.LUT UP0, UPT, UPT, UPT, UPT, 0x40, 0x4 ;  /* 0x000000000004789c */ /* 0x000fe60003f0e870 */
[----:B------:R-:W-:Y:S06]  /*5a90*/  @UP2 UPLOP3.LUT UP0, UPT, UPT, UPT, UP1, 0x80, 0x8 ;  /* 0x000000000008289c */ /* 0x000fec0003f0f010 */
[----:B------:R-:W-:Y:S01]  /*5aa0*/  PLOP3.LUT P0, PT, PT, PT, UP0, 0x80, 0x8 ;  /* 0x000000000008781c */ /* 0x000fe20003f0f008 */
[----:B------:R-:W-:Y:S01]  /*5ab0*/  @!UPT UIADD3 URZ, UPT, UPT, URZ, URZ, URZ ;  /* 0x000000fffffff290 */ /* 0x000fe2000fffe0ff */
[----:B------:R-:W-:Y:S11]  /*5ac0*/  BRA.U !UP1, `(.L_x_90) ;  /* 0x0000000109407547 */ /* 0x000ff6000b800000 */
[----:B------:R-:W-:Y:S01]  /*5ad0*/  UISETP.NE.U32.AND UP0, UPT, UR60, URZ, UPT ;  /* 0x000000ff3c00728c */ /* 0x000fe2000bf05070 */
[----:B------:R-:W-:Y:S01]  /*5ae0*/  R2UR UR6, R57 ;  /* 0x00000000390672ca */ /* 0x000fe200000e0000 */
[----:B------:R-:W1:Y:S01]  /*5af0*/  LDCU.64 UR8, c[0x0][0x358] ;  /* 0x00006b00ff0877ac */ /* 0x000e620008000a00 */
[----:B------:R-:W-:Y:S02]  /*5b00*/  HFMA2 R45, -RZ, RZ, 0, 5.9604644775390625e-08 ;  /* 0x00000001ff2d7431 */ /* 0x000fe400000001ff */
[----:B------:R-:W-:Y:S01]  /*5b10*/  IMAD.MOV.U32 R0, RZ, RZ, 0x1 ;  /* 0x00000001ff007424 */ /* 0x000fe200078e00ff */
[----:B------:R-:W-:Y:S06]  /*5b20*/  UISETP.NE.AND.EX UP0, UPT, UR61, URZ, UPT, UP0 ;  /* 0x000000ff3d00728c */ /* 0x000fec000bf05300 */
[----:B------:R-:W-:Y:S05]  /*5b30*/  PLOP3.LUT P3, PT, PT, PT, UP0, 0x80, 0x8 ;  /* 0x000000000008781c */ /* 0x000fea0003f6f008 */
[----:B------:R-:W2:Y:S01]  /*5b40*/  @UP0 LDCU.64 UR4, c[0x0][0x888] ;  /* 0x00011100ff0407ac */ /* 0x000ea20008000a00 */
[----:B------:R-:W-:Y:S07]  /*5b50*/  @UP0 UIMAD UR6, UR36, UR6, URZ ;  /* 0x00000006240602a4 */ /* 0x000fee000f8e02ff */
[----:B------:R-:W-:Y:S01]  /*5b60*/  @!P3 PRMT R45, R0, 0x7610, R45 ;  /* 0x00007610002db816 */ /* 0x000fe2000000002d */
[----:B--2---:R-:W-:Y:S06]  /*5b70*/  @UP0 UIMAD.WIDE UR4, UR6, 0x4, UR4 ;  /* 0x00000004060408a5 */ /* 0x004fec000f8e0204 */
[----:B-----5:R-:W-:Y:S02]  /*5b80*/  IMAD.U32 R26, RZ, RZ, UR4 ;  /* 0x00000004ff1a7e24 */ /* 0x020fe4000f8e00ff */
[----:B------:R-:W-:Y:S03]  /*5b90*/  IMAD.U32 R27, RZ, RZ, UR5 ;  /* 0x00000005ff1b7e24 */ /* 0x000fe6000f8e00ff */
[----:B------:R-:W2:Y:S02]  /*5ba0*/  @!UP0 LDCU UR4, c[0x0][0x880] ;  /* 0x00011000ff0487ac */ /* 0x000ea40008000800 */
[----:B-1----:R1:W5:Y:S02]  /*5bb0*/  @P3 LDG.E R26, desc[UR8][R26.64] ;  /* 0x000000081a1a3981 */ /* 0x002364000c1e1900 */
[----:B-12---:R-:W-:Y:S02]  /*5bc0*/  @!P3 MOV R26, UR4 ;  /* 0x00000004001abc02 */ /* 0x006fe40008000f00 */
.L_x_90:
[----:B------:R-:W-:Y:S05]  /*5bd0*/  @!P4 BRA `(.L_x_91) ;  /* 0x000000000024c947 */ /* 0x000fea0003800000 */
[----:B------:R-:W-:Y:S01]  /*5be0*/  ISETP.NE.U32.AND P3, PT, R40, RZ, PT ;  /* 0x000000ff2800720c */ /* 0x000fe20003f65070 */
[----:B------:R-:W1:Y:S03]  /*5bf0*/  LDCU.64 UR4, c[0x0][0x358] ;  /* 0x00006b00ff0477ac */ /* 0x000e660008000a00 */
[----:B------:R-:W-:Y:S11]  /*5c00*/  ISETP.NE.AND.EX P3, PT, R41, RZ, PT, P3 ;  /* 0x000000ff2900720c */ /* 0x000ff60003f65330 */
[----:B------:R-:W-:Y:S02]  /*5c10*/  @!UPT UIADD3 URZ, UPT, UPT, URZ, URZ, URZ ;  /* 0x000000fffffff290 */ /* 0x000fe4000fffe0ff */
[----:B------:R-:W2:Y:S01]  /*5c20*/  @P3 LDC.64 R2, c[0x0][0x8a8] ;  /* 0x00022a00ff023b82 */ /* 0x000ea20000000a00 */
[----:B------:R-:W-:Y:S04]  /*5c30*/  @P3 IMAD R0, R42, UR36, RZ ;  /* 0x000000242a003c24 */ /* 0x000fe8000f8e02ff */
[----:B--2---:R-:W-:Y:S05]  /*5c40*/  @P3 IMAD.WIDE R2, R0, 0x4, R2 ;  /* 0x0000000400023825 */ /* 0x004fea00078e0202 */
[----:B-1---5:R1:W5:Y:S02]  /*5c50*/  @P3 LDG.E R24, desc[UR4][R2.64] ;  /* 0x0000000402183981 */ /* 0x022364000c1e1900 */
[----:B-1----:R-:W2:Y:S02]  /*5c60*/  @!P3 LDC R24, c[0x0][0x8a0] ;  /* 0x00022800ff18bb82 */ /* 0x002ea40000000800 */
.L_x_91:
[----:B-----5:R-:W-:Y:S01]  /*5c70*/  FSETP.NEU.AND P3, PT, R26, RZ, PT ;  /* 0x000000ff1a00720b */ /* 0x020fe20003f6d000 */
[----:B------:R-:W-:Y:S01]  /*5c80*/  IMAD.U32 R2, RZ, RZ, UR46 ;  /* 0x0000002eff027e24 */ /* 0x000fe2000f8e00ff */
[----:B------:R-:W-:Y:S01]  /*5c90*/  SEL R5, RZ, 0xffffffff, P2 ;  /* 0xffffffffff057807 */ /* 0x000fe20001000000 */
[----:B------:R-:W-:Y:S01]  /*5ca0*/  ULOP3.LUT UR4, UR55, 0x1, URZ, 0x3c, !UPT ;  /* 0x0000000137047892 */ /* 0x000fe2000f8e3cff */
[----:B------:R-:W-:Y:S01]  /*5cb0*/  @P1 LOP3.LUT P2, RZ, R45, 0xff, RZ, 0xc0, !PT ;  /* 0x000000ff2dff1812 */ /* 0x000fe2000784c0ff */
[----:B------:R-:W-:Y:S01]  /*5cc0*/  BSSY B1, `(.L_x_92) ;  /* 0x000003d000017945 */ /* 0x000fe20003800000 */
[----:B------:R-:W-:Y:S01]  /*5cd0*/  @P1 SEL R0, RZ, 0xffffffff, P3 ;  /* 0xffffffffff001807 */ /* 0x000fe20001800000 */
[----:B------:R-:W-:Y:S01]  /*5ce0*/  IMAD.MOV.U32 R65, RZ, RZ, 0x1 ;  /* 0x00000001ff417424 */ /* 0x000fe200078e00ff */
[----:B------:R-:W-:Y:S01]  /*5cf0*/  LEA R2, R2, UR44, 0x3 ;  /* 0x0000002c02027c11 */ /* 0x000fe2000f8e18ff */
[----:B------:R-:W-:Y:S01]  /*5d00*/  IMAD.U32 R63, RZ, RZ, UR4 ;  /* 0x00000004ff3f7e24 */ /* 0x000fe2000f8e00ff */
[----:B------:R-:W-:Y:S01]  /*5d10*/  @P0 SEL R0, R5, R0, !P2 ;  /* 0x0000000005000207 */ /* 0x000fe20005000000 */
[----:B------:R-:W-:Y:S01]  /*5d20*/  IMAD.U32 R64, RZ, RZ, UR46 ;  /* 0x0000002eff407e24 */ /* 0x000fe2000f8e00ff */
[----:B------:R-:W-:Y:S02]  /*5d30*/  LEA R27, R22, UR44, 0x3 ;  /* 0x0000002c161b7c11 */ /* 0x000fe4000f8e18ff */
[----:B------:R-:W-:Y:S02]  /*5d40*/  CS2R R38, SRZ ;  /* 0x0000000000267805 */ /* 0x000fe4000001ff00 */
[----:B------:R-:W-:Y:S02]  /*5d50*/  @P1 LOP3.LUT R0, R0, 0x1, RZ, 0xc0, !PT ;  /* 0x0000000100001812 */ /* 0x000fe400078ec0ff */
[----:B------:R-:W-:Y:S02]  /*5d60*/  CS2R R36, SRZ ;  /* 0x0000000000247805 */ /* 0x000fe4000001ff00 */
[----:B------:R-:W-:Y:S02]  /*5d70*/  SHF.L.U32 R3, R53, 0x1f, RZ ;  /* 0x0000001f35037819 */ /* 0x000fe400000006ff */
[----:B------:R-:W-:Y:S02]  /*5d80*/  CS2R R30, SRZ ;  /* 0x00000000001e7805 */ /* 0x000fe4000001ff00 */
[----:B------:R-:W-:Y:S02]  /*5d90*/  ISETP.NE.U32.OR P5, PT, R0, 0x1, !P1 ;  /* 0x000000010000780c */ /* 0x000fe40004fa5470 */
[----:B------:R-:W-:Y:S02]  /*5da0*/  CS2R R28, SRZ ;  /* 0x00000000001c7805 */ /* 0x000fe4000001ff00 */
[----:B------:R-:W-:Y:S02]  /*5db0*/  PLOP3.LUT P2, PT, PT, PT, UP1, 0x80, 0x8 ;  /* 0x000000000008781c */ /* 0x000fe40003f4f018 */
[----:B------:R-:W-:Y:S02]  /*5dc0*/  LEA.HI R25, R22, R22, RZ, 0x1 ;  /* 0x0000001616197211 */ /* 0x000fe400078f08ff */
[----:B------:R-:W-:Y:S02]  /*5dd0*/  LOP3.LUT P4, R50, R45, 0xff, RZ, 0xc0, !PT ;  /* 0x000000ff2d327812 */ /* 0x000fe4000788c0ff */
[----:B------:R-:W-:Y:S02]  /*5de0*/  SEL R4, RZ, 0xffffffff, P3 ;  /* 0xffffffffff047807 */ /* 0x000fe40001800000 */
[----:B------:R-:W-:Y:S02]  /*5df0*/  P2R R61, PR, RZ, 0x20 ;  /* 0x00000020ff3d7803 */ /* 0x000fe40000000000 */
[----:B------:R-:W-:Y:S03]  /*5e00*/  @P5 SHF.L.U32 R0, R63, 0x1f, RZ ;  /* 0x0000001f3f005819 */ /* 0x000fe600000006ff */
[----:B------:R-:W-:Y:S01]  /*5e10*/  @P2 SEL R4, R5, R4, !P4 ;  /* 0x0000000405042207 */ /* 0x000fe20006000000 */
[----:B------:R1:W3:Y:S03]  /*5e20*/  @P5 SYNCS.PHASECHK.TRANS64.TRYWAIT P1, [R2+URZ+0x30], R0 ;  /* 0x00003000020055a7 */ /* 0x0002e600080211ff */
[----:B------:R-:W-:Y:S04]  /*5e30*/  LOP3.LUT R4, R4, 0x1, RZ, 0xc0, !PT ;  /* 0x0000000104047812 */ /* 0x000fe800078ec0ff */
[----:B------:R-:W-:Y:S04]  /*5e40*/  ISETP.NE.U32.AND P2, PT, R4, 0x1, PT ;  /* 0x000000010400780c */ /* 0x000fe80003f45070 */
[----:B------:R-:W-:Y:S01]  /*5e50*/  P2R R66, PR, RZ, 0x4 ;  /* 0x00000004ff427803 */ /* 0x000fe20000000000 */
[----:B------:R4:W2:Y:S01]  /*5e60*/  SYNCS.PHASECHK.TRANS64.TRYWAIT P0, [R27+URZ+0x90], R3 ;  /* 0x000090031b0075a7 */ /* 0x0008a200080011ff */
[C---:B-1----:R-:W-:Y:S01]  /*5e70*/  IMAD.SHL.U32 R0, R25.reuse, 0x20, RZ ;  /* 0x0000002019007824 */ /* 0x042fe200078e00ff */
[----:B------:R-:W-:Y:S04]  /*5e80*/  LOP3.LUT R25, R25, 0xffe, RZ, 0xc0, !PT ;  /* 0x00000ffe19197812 */ /* 0x000fe800078ec0ff */
[----:B------:R-:W-:Y:S01]  /*5e90*/  LOP3.LUT R0, R0, 0xffffffc0, RZ, 0xc0, !PT ;  /* 0xffffffc000007812 */ /* 0x000fe200078ec0ff */
[----:B------:R-:W-:Y:S04]  /*5ea0*/  IMAD.IADD R25, R22, 0x1, -R25 ;  /* 0x0000000116197824 */ /* 0x000fe800078e0a19 */
[----:B------:R-:W-:Y:S04]  /*5eb0*/  IMAD.IADD R0, R23, 0x1, R0 ;  /* 0x0000000117007824 */ /* 0x000fe800078e0200 */
[----:B------:R-:W-:Y:S01]  /*5ec0*/  IMAD R25, R25, 0x100000, R0 ;  /* 0x0010000019197824 */ /* 0x000fe200078e0200 */
[----:B---3--:R-:W-:Y:S01]  /*5ed0*/  @P5 SEL R65, RZ, 0x1, !P1 ;  /* 0x00000001ff415807 */ /* 0x008fe20004800000 */
[----:B----4-:R-:W-:Y:S06]  /*5ee0*/  @!P5 BRA `(.L_x_93) ;  /* 0x000000000068d947 */ /* 0x010fec0003800000 */
[----:B------:R-:W-:Y:S01]  /*5ef0*/  HFMA2 R31, -RZ, RZ, 0, 0 ;  /* 0x00000000ff1f7431 */ /* 0x000fe200000001ff */
[----:B------:R-:W-:Y:S01]  /*5f00*/  ISETP.NE.AND P1, PT, R65, RZ, PT ;  /* 0x000000ff4100720c */ /* 0x000fe20003f25270 */
[----:B------:R-:W-:Y:S01]  /*5f10*/  IMAD.U32 R0, RZ, RZ, UR46 ;  /* 0x0000002eff007e24 */ /* 0x000fe2000f8e00ff */
[----:B------:R-:W-:Y:S11]  /*5f20*/  BSSY B0, `(.L_x_94) ;  /* 0x0000005000007945 */ /* 0x000ff60003800000 */
[----:B------:R-:W-:Y:S05]  /*5f30*/  @P1 BRA `(.L_x_95) ;  /* 0x00000000000c1947 */ /* 0x000fea0003800000 */
[----:B------:R-:W-:Y:S04]  /*5f40*/  SHF.L.U32 R4, R63, 0x1f, RZ ;  /* 0x0000001f3f047819 */ /* 0x000fe800000006ff */
[----:B------:R-:W1:Y:S02]  /*5f50*/  SYNCS.PHASECHK.TRANS64.TRYWAIT P1, [R2+URZ+0x30], R4 ;  /* 0x00003004020075a7 */ /* 0x000e6400080211ff */
[----:B-1----:R-:W-:Y:S05]  /*5f60*/  @!P1 BRA `(.L_x_96) ;  /* 0x0000001c009c9947 */ /* 0x002fea0003800000 */
.L_x_95:
[----:B------:R-:W-:Y:S05]  /*5f70*/  BSYNC B0 ;  /* 0x0000000000007941 */ /* 0x000fea0003800000 */
.L_x_94:
[----:B------:R-:W-:Y:S01]  /*5f80*/  ISETP.NE.AND P1, PT, R66, RZ, PT ;  /* 0x000000ff4200720c */ /* 0x000fe20003f25270 */
[----:B------:R-:W-:Y:S01]  /*5f90*/  IMAD.MOV.U32 R30, RZ, RZ, RZ ;  /* 0x000000ffff1e7224 */ /* 0x000fe200078e00ff */
[----:B------:R-:W-:Y:S02]  /*5fa0*/  CS2R R28, SRZ ;  /* 0x00000000001c7805 */ /* 0x000fe4000001ff00 */
[----:B------:R-:W-:Y:S02]  /*5fb0*/  CS2R R38, SRZ ;  /* 0x0000000000267805 */ /* 0x000fe4000001ff00 */
[----:B------:R-:W-:Y:S07]  /*5fc0*/  CS2R R36, SRZ ;  /* 0x0000000000247805 */ /* 0x000fee000001ff00 */
[----:B-1----:R-:W-:Y:S01]  /*5fd0*/  @P1 IMAD R2, R0, 0x800, R44 ;  /* 0x0000080000021824 */ /* 0x002fe200078e022c */
[----:B------:R-:W-:Y:S05]  /*5fe0*/  @P1 WARPSYNC.ALL ;  /* 0x0000000000001948 */ /* 0x000fea0003800000 */
[----:B------:R-:W-:Y:S01]  /*5ff0*/  @P1 LEA R2, R2, UR44, 0x1 ;  /* 0x0000002c02021c11 */ /* 0x000fe2000f8e08ff */
[----:B------:R-:W-:Y:S04]  /*6000*/  UIADD3 UR4, UPT, UPT, UR46, 0x1, URZ ;  /* 0x000000012e047890 */ /* 0x000fe8000fffe0ff */
[----:B------:R1:W3:Y:S01]  /*6010*/  @P1 LDSM.16.M88.4 R28, [R2+0x200] ;  /* 0x00020000021c183b */ /* 0x0002e20000000200 */
[----:B------:R-:W-:Y:S01]  /*6020*/  UISETP.NE.AND UP0, UPT, UR4, 0x3, UPT ;  /* 0x000000030400788c */ /* 0x000fe2000bf05270 */
[----:B------:R-:W-:Y:S03]  /*6030*/  @P1 IMAD R0, R54, 0x2, R2 ;  /* 0x0000000236001824 */ /* 0x000fe600078e0202 */
[----:B------:R-:W-:Y:S02]  /*6040*/  USEL UR5, URZ, 0x1, UP0 ;  /* 0x00000001ff057887 */ /* 0x000fe40008000000 */
[----:B------:R1:W4:Y:S01]  /*6050*/  @P1 LDSM.16.M88.4 R36, [R0+0x200] ;  /* 0x000200000024183b */ /* 0x0003220000000200 */
[----:B------:R-:W-:Y:S03]  /*6060*/  USEL UR4, UR4, URZ, UP0 ;  /* 0x000000ff04047287 */ /* 0x000fe60008000000 */
[----:B------:R-:W-:Y:S03]  /*6070*/  LOP3.LUT R63, R63, UR5, RZ, 0x3c, !PT ;  /* 0x000000053f3f7c12 */ /* 0x000fe6000f8e3cff */
[----:B------:R-:W-:Y:S02]  /*6080*/  IMAD.U32 R64, RZ, RZ, UR4 ;  /* 0x00000004ff407e24 */ /* 0x000fe4000f8e00ff */
.L_x_93:
[----:B------:R-:W-:Y:S05]  /*6090*/  BSYNC B1 ;  /* 0x0000000000017941 */ /* 0x000fea0003800000 */
.L_x_92:
[----:B-1----:R-:W-:Y:S04]  /*60a0*/  SHF.R.U32.HI R0, RZ, 0x15, R25 ;  /* 0x00000015ff007819 */ /* 0x002fe80000011619 */
[----:B------:R-:W-:Y:S01]  /*60b0*/  LOP3.LUT P1, RZ, R0, 0x3, R46, 0x48, !PT ;  /* 0x0000000300ff7812 */ /* 0x000fe2000782482e */
[----:B------:R-:W-:Y:S01]  /*60c0*/  @!UPT UIADD3 URZ, UPT, UPT, URZ, URZ, URZ ;  /* 0x000000fffffff290 */ /* 0x000fe2000fffe0ff */
[----:B--2---:R-:W-:Y:S11]  /*60d0*/  @P0 BRA `(.L_x_97) ;  /* 0x0000000000080947 */ /* 0x004ff60003800000 */
[----:B------:R-:W1:Y:S02]  /*60e0*/  SYNCS.PHASECHK.TRANS64.TRYWAIT P0, [R27+URZ+0x90], R3 ;  /* 0x000090031b0075a7 */ /* 0x000e6400080011ff */
[----:B-1----:R-:W-:Y:S05]  /*60f0*/  @!P0 BRA `(.L_x_98) ;  /* 0x0000001c004c8947 */ /* 0x002fea0003800000 */
.L_x_97:
[----:B------:R-:W-:Y:S05]  /*6100*/  @!P1 BRA `(.L_x_99) ;  /* 0x0000000000409947 */ /* 0x000fea0003800000 */
[----:B------:R-:W2:Y:S01]  /*6110*/  LDCU.64 UR8, c[0x4][0x70] ;  /* 0x01000e00ff0877ac */ /* 0x000ea20008000a00 */
[----:B-1----:R-:W-:Y:S01]  /*6120*/  MOV R3, 0x0 ;  /* 0x0000000000037802 */ /* 0x002fe20000000f00 */
[----:B------:R-:W-:Y:S02]  /*6130*/  HFMA2 R12, -RZ, RZ, 0, 5.9604644775390625e-08 ;  /* 0x00000001ff0c7431 */ /* 0x000fe400000001ff */
[----:B------:R-:W-:Y:S02]  /*6140*/  IMAD.MOV.U32 R8, RZ, RZ, 0x192 ;  /* 0x00000192ff087424 */ /* 0x000fe400078e00ff */
[----:B------:R-:W-:Y:S01]  /*6150*/  IMAD.MOV.U32 R13, RZ, RZ, RZ ;  /* 0x000000ffff0d7224 */ /* 0x000fe200078e00ff */
[----:B------:R-:W1:Y:S01]  /*6160*/  LDCU.64 UR6, c[0x4][0x78] ;  /* 0x01000f00ff0677ac */ /* 0x000e620008000a00 */
[----:B------:R-:W3:Y:S01]  /*6170*/  LDC.64 R2, c[0x4][R3] ;  /* 0x0100000003027b82 */ /* 0x000ee20000000a00 */
[----:B------:R-:W5:Y:S01]  /*6180*/  LDCU.64 UR4, c[0x4][0x10] ;  /* 0x01000200ff0477ac */ /* 0x000f620008000a00 */
[----:B--2---:R-:W-:Y:S01]  /*6190*/  MOV R5, UR9 ;  /* 0x0000000900057c02 */ /* 0x004fe20008000f00 */
[----:B------:R-:W-:Y:S01]  /*61a0*/  IMAD.U32 R4, RZ, RZ, UR8 ;  /* 0x00000008ff047e24 */ /* 0x000fe2000f8e00ff */
[----:B-1----:R-:W-:Y:S01]  /*61b0*/  MOV R7, UR7 ;  /* 0x0000000700077c02 */ /* 0x002fe20008000f00 */
[----:B------:R-:W-:Y:S01]  /*61c0*/  IMAD.U32 R6, RZ, RZ, UR6 ;  /* 0x00000006ff067e24 */ /* 0x000fe2000f8e00ff */
[----:B-----5:R-:W-:Y:S01]  /*61d0*/  MOV R11, UR5 ;  /* 0x00000005000b7c02 */ /* 0x020fe20008000f00 */
[----:B------:R-:W-:Y:S02]  /*61e0*/  IMAD.U32 R10, RZ, RZ, UR4 ;  /* 0x00000004ff0a7e24 */ /* 0x000fe4000f8e00ff */
[----:B------:R-:W-:Y:S07]  /*61f0*/  LEPC R20, `(.L_x_99) ;  /* 0x000000001014794e */ /* 0x000fee0000000000 */
[----:B---34-:R-:W-:Y:S05]  /*6200*/  CALL.ABS.NOINC R2 ;  /* 0x0000000002007343 */ /* 0x018fea0003c00000 */
.L_x_99:
[----:B------:R-:W-:Y:S05]  /*6210*/  WARPSYNC.ALL ;  /* 0x0000000000007948 */ /* 0x000fea0003800000 */
[----:B------:R-:W-:Y:S01]  /*6220*/  R2UR UR4, R25 ;  /* 0x00000000190472ca */ /* 0x000fe200000e0000 */
[----:B-1-3--:R-:W-:Y:S01]  /*6230*/  HADD2.F32 R3, -RZ, R28.H0_H0 ;  /* 0x2000001cff037230 */ /* 0x00afe20000004100 */
[----:B------:R-:W-:Y:S01]  /*6240*/  SHF.L.U32 R62, R54, 0x1, RZ ;  /* 0x00000001363e7819 */ /* 0x000fe200000006ff */
[----:B------:R-:W-:Y:S01]  /*6250*/  HADD2.F32 R20, -RZ, R30.H0_H0 ;  /* 0x2000001eff147230 */ /* 0x000fe20000004100 */
[----:B------:R-:W-:Y:S01]  /*6260*/  ISETP.NE.AND P0, PT, R55, RZ, PT ;  /* 0x000000ff3700720c */ /* 0x000fe20003f05270 */
[----:B------:R-:W-:Y:S08]  /*6270*/  BSSY.RECONVERGENT B0, `(.L_x_100) ;  /* 0x000004e000007945 */ /* 0x000ff00003800200 */
[----:B------:R-:W1:Y:S02]  /*6280*/  LDTM.16dp256bit.x4 R4, tmem[UR4] ;  /* 0x00000004000479ee */ /* 0x000e640008120000 */
[C---:B-1----:R-:W-:Y:S01]  /*6290*/  FMUL R0, R24.reuse, R4 ;  /* 0x0000000418007220 */ /* 0x042fe20000400000 */
[----:B------:R-:W-:Y:S02]  /*62a0*/  HADD2.F32 R4, -RZ, R28.H1_H1 ;  /* 0x3000001cff047230 */ /* 0x000fe40000004100 */
[----:B------:R-:W-:Y:S01]  /*62b0*/  FMUL R2, R24, R5 ;  /* 0x0000000518027220 */ /* 0x000fe20000400000 */
[--C-:B------:R-:W-:Y:S02]  /*62c0*/  HADD2.F32 R5, -RZ, R29.reuse.H0_H0 ;  /* 0x2000001dff057230 */ /* 0x100fe40000004100 */
[----:B------:R-:W-:Y:S01]  /*62d0*/  FFMA R0, R26, R3, R0 ;  /* 0x000000031a007223 */ /* 0x000fe20000000000 */
[----:B------:R-:W-:Y:S01]  /*62e0*/  FMUL R3, R24, R6 ;  /* 0x0000000618037220 */ /* 0x000fe20000400000 */
[----:B------:R-:W-:Y:S02]  /*62f0*/  HADD2.F32 R6, -RZ, R29.H1_H1 ;  /* 0x3000001dff067230 */ /* 0x000fe40000004100 */
[----:B------:R-:W-:Y:S01]  /*6300*/  FFMA R2, R26, R4, R2 ;  /* 0x000000041a027223 */ /* 0x000fe20000000002 */
[----:B------:R-:W-:Y:S01]  /*6310*/  FMUL R7, R24, R7 ;  /* 0x0000000718077220 */ /* 0x000fe20000400000 */
[----:B------:R-:W-:Y:S01]  /*6320*/  FFMA R3, R26, R5, R3 ;  /* 0x000000051a037223 */ /* 0x000fe20000000003 */
[C---:B------:R-:W-:Y:S01]  /*6330*/  FMUL R4, R24.reuse, R8 ;  /* 0x0000000818047220 */ /* 0x040fe20000400000 */
[----:B------:R-:W-:Y:S01]  /*6340*/  FMUL R5, R24, R9 ;  /* 0x0000000918057220 */ /* 0x000fe20000400000 */
[----:B------:R-:W-:Y:S01]  /*6350*/  F2FP.F16.F32.PACK_AB R32, R2, R0 ;  /* 0x000000000220723e */ /* 0x000fe200000000ff */
[C---:B------:R-:W-:Y:S01]  /*6360*/  FFMA R7, R26.reuse, R6, R7 ;  /* 0x000000061a077223 */ /* 0x040fe20000000007 */
[----:B------:R-:W-:Y:S02]  /*6370*/  HADD2.F32 R0, -RZ, R30.H1_H1 ;  /* 0x3000001eff007230 */ /* 0x000fe40000004100 */
[----:B------:R-:W-:Y:S01]  /*6380*/  FFMA R4, R26, R20, R4 ;  /* 0x000000141a047223 */ /* 0x000fe20000000004 */
[--C-:B------:R-:W-:Y:S02]  /*6390*/  HADD2.F32 R2, -RZ, R31.reuse.H0_H0 ;  /* 0x2000001fff027230 */ /* 0x100fe40000004100 */
[----:B------:R-:W-:Y:S01]  /*63a0*/  FMUL R6, R24, R10 ;  /* 0x0000000a18067220 */ /* 0x000fe20000400000 */
[----:B------:R-:W-:Y:S01]  /*63b0*/  F2FP.F16.F32.PACK_AB R33, R7, R3 ;  /* 0x000000030721723e */ /* 0x000fe200000000ff */
[----:B------:R-:W-:Y:S02]  /*63c0*/  HADD2.F32 R3, -RZ, R31.H1_H1 ;  /* 0x3000001fff037230 */ /* 0x000fe40000004100 */
[----:B------:R-:W-:Y:S01]  /*63d0*/  FFMA R5, R26, R0, R5 ;  /* 0x000000001a057223 */ /* 0x000fe20000000005 */
[C---:B------:R-:W-:Y:S01]  /*63e0*/  FMUL R11, R24.reuse, R11 ;  /* 0x0000000b180b7220 */ /* 0x040fe20000400000 */
[--C-:B----4-:R-:W-:Y:S02]  /*63f0*/  HADD2.F32 R7, -RZ, R36.reuse.H0_H0 ;  /* 0x20000024ff077230 */ /* 0x110fe40000004100 */
[C---:B------:R-:W-:Y:S01]  /*6400*/  FMUL R8, R24.reuse, R12 ;  /* 0x0000000c18087220 */ /* 0x040fe20000400000 */
[----:B------:R-:W-:Y:S02]  /*6410*/  HADD2.F32 R0, -RZ, R36.H1_H1 ;  /* 0x30000024ff007230 */ /* 0x000fe40000004100 */
[----:B------:R-:W-:Y:S01]  /*6420*/  FMUL R9, R24, R13 ;  /* 0x0000000d18097220 */ /* 0x000fe20000400000 */
[C---:B------:R-:W-:Y:S01]  /*6430*/  FFMA R6, R26.reuse, R2, R6 ;  /* 0x000000021a067223 */ /* 0x040fe20000000006 */
[C---:B------:R-:W-:Y:S01]  /*6440*/  FFMA R11, R26.reuse, R3, R11 ;  /* 0x000000031a0b7223 */ /* 0x040fe2000000000b */
[C---:B------:R-:W-:Y:S01]  /*6450*/  FFMA R8, R26.reuse, R7, R8 ;  /* 0x000000071a087223 */ /* 0x040fe20000000008 */
[----:B------:R-:W-:Y:S01]  /*6460*/  FFMA R9, R26, R0, R9 ;  /* 0x000000001a097223 */ /* 0x000fe20000000009 */
[--C-:B------:R-:W-:Y:S02]  /*6470*/  HADD2.F32 R2, -RZ, R37.reuse.H0_H0 ;  /* 0x20000025ff027230 */ /* 0x100fe40000004100 */
[C---:B------:R-:W-:Y:S01]  /*6480*/  FMUL R10, R24.reuse, R14 ;  /* 0x0000000e180a7220 */ /* 0x040fe20000400000 */
[----:B------:R-:W-:Y:S02]  /*6490*/  HADD2.F32 R0, -RZ, R37.H1_H1 ;  /* 0x30000025ff007230 */ /* 0x000fe40000004100 */
[----:B------:R-:W-:Y:S01]  /*64a0*/  FMUL R15, R24, R15 ;  /* 0x0000000f180f7220 */ /* 0x000fe20000400000 */
[----:B------:R-:W-:Y:S01]  /*64b0*/  F2FP.F16.F32.PACK_AB R34, R5, R4 ;  /* 0x000000040522723e */ /* 0x000fe200000000ff */
[----:B------:R-:W-:Y:S01]  /*64c0*/  FFMA R10, R26, R2, R10 ;  /* 0x000000021a0a7223 */ /* 0x000fe2000000000a */
[----:B------:R-:W-:Y:S01]  /*64d0*/  FMUL R12, R24, R16 ;  /* 0x00000010180c7220 */ /* 0x000fe20000400000 */
[----:B------:R-:W-:Y:S01]  /*64e0*/  FFMA R15, R26, R0, R15 ;  /* 0x000000001a0f7223 */ /* 0x000fe2000000000f */
[--C-:B------:R-:W-:Y:S01]  /*64f0*/  HADD2.F32 R0, -RZ, R38.reuse.H0_H0 ;  /* 0x20000026ff007230 */ /* 0x100fe20000004100 */
[----:B------:R-:W-:Y:S01]  /*6500*/  MOV R5, UR46 ;  /* 0x0000002e00057c02 */ /* 0x000fe20008000f00 */
[----:B------:R-:W-:Y:S02]  /*6510*/  HADD2.F32 R2, -RZ, R38.H1_H1 ;  /* 0x30000026ff027230 */ /* 0x000fe40000004100 */
[C---:B------:R-:W-:Y:S01]  /*6520*/  FMUL R13, R24.reuse, R17 ;  /* 0x00000011180d7220 */ /* 0x040fe20000400000 */
[--C-:B------:R-:W-:Y:S02]  /*6530*/  HADD2.F32 R3, -RZ, R39.reuse.H0_H0 ;  /* 0x20000027ff037230 */ /* 0x100fe40000004100 */
[C---:B------:R-:W-:Y:S01]  /*6540*/  FMUL R14, R24.reuse, R18 ;  /* 0x00000012180e7220 */ /* 0x040fe20000400000 */
[----:B------:R-:W-:Y:S02]  /*6550*/  HADD2.F32 R4, -RZ, R39.H1_H1 ;  /* 0x30000027ff047230 */ /* 0x000fe40000004100 */
[----:B------:R-:W-:Y:S01]  /*6560*/  FMUL R19, R24, R19 ;  /* 0x0000001318137220 */ /* 0x000fe20000400000 */
[C---:B------:R-:W-:Y:S01]  /*6570*/  FFMA R12, R26.reuse, R0, R12 ;  /* 0x000000001a0c7223 */ /* 0x040fe2000000000c */
[----:B------:R-:W-:Y:S01]  /*6580*/  LEA R5, R5, R44, 0xb ;  /* 0x0000002c05057211 */ /* 0x000fe200078e58ff */
[C---:B------:R-:W-:Y:S01]  /*6590*/  FFMA R13, R26.reuse, R2, R13 ;  /* 0x000000021a0d7223 */ /* 0x040fe2000000000d */
[C---:B------:R-:W-:Y:S01]  /*65a0*/  FFMA R14, R26.reuse, R3, R14 ;  /* 0x000000031a0e7223 */ /* 0x040fe2000000000e */
[----:B------:R-:W-:Y:S01]  /*65b0*/  FFMA R19, R26, R4, R19 ;  /* 0x000000041a137223 */ /* 0x000fe20000000013 */
[----:B------:R-:W-:Y:S02]  /*65c0*/  F2FP.F16.F32.PACK_AB R35, R11, R6 ;  /* 0x000000060b23723e */ /* 0x000fe400000000ff */
[----:B------:R-:W-:Y:S02]  /*65d0*/  LEA R5, R5, UR44, 0x1 ;  /* 0x0000002c05057c11 */ /* 0x000fe4000f8e08ff */
[----:B------:R-:W-:Y:S02]  /*65e0*/  F2FP.F16.F32.PACK_AB R8, R9, R8 ;  /* 0x000000080908723e */ /* 0x000fe400000000ff */
[----:B------:R-:W-:Y:S01]  /*65f0*/  F2FP.F16.F32.PACK_AB R9, R15, R10 ;  /* 0x0000000a0f09723e */ /* 0x000fe200000000ff */
[----:B------:R1:W-:Y:S01]  /*6600*/  STSM.16.M88.4 [R5+0x200], R32 ;  /* 0x0002002005007844 */ /* 0x0003e20000000200 */
[----:B------:R-:W-:Y:S02]  /*6610*/  F2FP.F16.F32.PACK_AB R10, R13, R12 ;  /* 0x0000000c0d0a723e */ /* 0x000fe400000000ff */
[----:B------:R-:W-:Y:S02]  /*6620*/  F2FP.F16.F32.PACK_AB R11, R19, R14 ;  /* 0x0000000e130b723e */ /* 0x000fe400000000ff */
[----:B------:R-:W-:Y:S05]  /*6630*/  IADD3 R0, PT, PT, R62, 0x200, R5 ;  /* 0x000002003e007810 */ /* 0x000fea0007ffe005 */
[----:B------:R1:W-:Y:S01]  /*6640*/  STSM.16.M88.4 [R0], R8 ;  /* 0x0000000800007844 */ /* 0x0003e20000000200 */
[----:B------:R-:W-:Y:S01]  /*6650*/  @!PT LDS RZ, [RZ] ;  /* 0x00000000fffff984 */ /* 0x000fe20000000800 */
[----:B------:R-:W-:Y:S01]  /*6660*/  @!PT LDS RZ, [RZ] ;  /* 0x00000000fffff984 */ /* 0x000fe20000000800 */
[----:B------:R-:W-:Y:S01]  /*6670*/  @!PT LDS RZ, [RZ] ;  /* 0x00000000fffff984 */ /* 0x000fe20000000800 */
[----:B------:R-:W-:Y:S01]  /*6680*/  @!PT LDS RZ, [RZ] ;  /* 0x00000000fffff984 */ /* 0x000fe20000000800 */
[----:B------:R2:W-:Y:S07]  /*6690*/  MEMBAR.ALL.CTA ;  /* 0x0000000000007992 */ /* 0x0005ee0000008000 */
[----:B--2---:R-:W2:Y:S02]  /*66a0*/  FENCE.VIEW.ASYNC.S ;  /* 0x00000000000073c6 */ /* 0x004ea40000000000 */
[----:B--2---:R-:W-:Y:S06]  /*66b0*/  BAR.SYNC.DEFER_BLOCKING 0x1, 0x80 ;  /* 0x0042000000007b1d */ /* 0x004fec0000010000 */
[----:B------:R-:W-:Y:S05]  /*66c0*/  @P0 BRA `(.L_x_101) ;  /* 0x0000000000200947 */ /* 0x000fea0003800000 */
[----:B------:R-:W2:Y:S01]  /*66d0*/  LDCU.64 UR6, c[0x0][0x348] ;  /* 0x00006900ff0677ac */ /* 0x000ea20008000a00 */
[----:B------:R-:W-:Y:S01]  /*66e0*/  ULEA UR5, UR46, UR44, 0xc ;  /* 0x0000002c2e057291 */ /* 0x000fe2000f8e60ff */
[----:B------:R-:W-:Y:S03]  /*66f0*/  UMOV UR51, UR36 ;  /* 0x0000002400337c82 */ /* 0x000fe60008000000 */
[----:B------:R-:W-:Y:S02]  /*6700*/  UIADD3 UR48, UPT, UPT, UR5, 0x200, URZ ;  /* 0x0000020005307890 */ /* 0x000fe4000fffe0ff */
[----:B--2---:R-:W-:Y:S04]  /*6710*/  UIADD3 UR4, UP0, UPT, UR6, 0x680, URZ ;  /* 0x0000068006047890 */ /* 0x004fe8000ff1e0ff */
[----:B------:R-:W-:Y:S09]  /*6720*/  UIADD3.X UR5, UPT, UPT, URZ, UR7, URZ, UP0, !UPT ;  /* 0x00000007ff057290 */ /* 0x000ff200087fe4ff */
[----:B------:R2:W-:Y:S02]  /*6730*/  UTMASTG.3D [UR48], [UR4] ;  /* 0x00000030040073b5 */ /* 0x0005e40008010000 */
[----:B--2---:R0:W-:Y:S02]  /*6740*/  UTMACMDFLUSH ;  /* 0x00000000000079b7 */ /* 0x0041e40000000000 */
.L_x_101:
[----:B------:R-:W-:Y:S05]  /*6750*/  BSYNC.RECONVERGENT B0 ;  /* 0x0000000000007941 */ /* 0x000fea0003800200 */
.L_x_100:
[----:B------:R-:W-:Y:S01]  /*6760*/  UIADD3 UR47, UPT, UPT, UR46, 0x1, URZ ;  /* 0x000000012e2f7890 */ /* 0x000fe2000fffe0ff */
[----:B------:R-:W-:Y:S03]  /*6770*/  BSSY.RECONVERGENT B0, `(.L_x_102) ;  /* 0x0000005000007945 */ /* 0x000fe60003800200 */
[----:B------:R-:W-:Y:S04]  /*6780*/  UISETP.NE.AND UP0, UPT, UR47, 0x3, UPT ;  /* 0x000000032f00788c */ /* 0x000fe8000bf05270 */
[----:B------:R-:W-:Y:S01]  /*6790*/  USEL UR45, UR47, URZ, UP0 ;  /* 0x000000ff2f2d7287 */ /* 0x000fe20008000000 */
[----:B------:R-:W-:Y:S11]  /*67a0*/  @P0 BRA `(.L_x_103) ;  /* 0x0000000000040947 */ /* 0x000ff60003800000 */
[----:B------:R-:W-:Y:S04]  /*67b0*/  DEPBAR.LE SB0, 0x1 ;  /* 0x000080400000791a */ /* 0x000fe80000000000 */
.L_x_103:
[----:B------:R-:W-:Y:S05]  /*67c0*/  BSYNC.RECONVERGENT B0 ;  /* 0x0000000000007941 */ /* 0x000fea0003800200 */
.L_x_102:
[----:B------:R-:W-:Y:S01]  /*67d0*/  BAR.SYNC.DEFER_BLOCKING 0x1, 0x80 ;  /* 0x0042000000007b1d */ /* 0x000fe20000010000 */
[----:B------:R-:W-:Y:S01]  /*67e0*/  ISETP.NE.AND P1, PT, R61, RZ, PT ;  /* 0x000000ff3d00720c */ /* 0x000fe20003f25270 */
[----:B------:R-:W-:Y:S01]  /*67f0*/  UISETP.NE.AND UP0, UPT, UR53, URZ, UPT ;  /* 0x000000ff3500728c */ /* 0x000fe2000bf05270 */
[----:B------:R-:W-:Y:S11]  /*6800*/  LEA R2, R64, UR44, 0x3 ;  /* 0x0000002c40027c11 */ /* 0x000ff6000f8e18ff */
[----:B------:R-:W-:Y:S01]  /*6810*/  @P1 SHF.L.U32 R3, R63, 0x1f, RZ ;  /* 0x0000001f3f031819 */ /* 0x000fe200000006ff */
[----:B------:R-:W-:Y:S06]  /*6820*/  BRA.U !UP0, `(.L_x_104) ;  /* 0x0000000108247547 */ /* 0x000fec000b800000 */
[----:B------:R-:W-:Y:S01]  /*6830*/  IMAD.U32 R4, RZ, RZ, UR52 ;  /* 0x00000034ff047e24 */ /* 0x000fe2000f8e00ff */
[----:B-1----:R-:W-:Y:S01]  /*6840*/  MOV R0, UR54 ;  /* 0x0000003600007c02 */ /* 0x002fe20008000f00 */
[----:B------:R-:W-:Y:S03]  /*6850*/  UIADD3 UR4, UPT, UPT, UR52, 0x1, URZ ;  /* 0x0000000134047890 */ /* 0x000fe6000fffe0ff */
[----:B------:R-:W-:Y:S01]  /*6860*/  @P1 LEA R4, R4, UR44, 0x3 ;  /* 0x0000002c04041c11 */ /* 0x000fe2000f8e18ff */
[----:B------:R-:W-:Y:S04]  /*6870*/  UISETP.NE.AND UP0, UPT, UR4, 0x3, UPT ;  /* 0x000000030400788c */ /* 0x000fe8000bf05270 */
[----:B------:R-:W-:Y:S01]  /*6880*/  @P1 VIADD R4, R4, 0x48 ;  /* 0x0000004804041836 */ /* 0x000fe20000000000 */
[----:B------:R-:W-:Y:S04]  /*6890*/  USEL UR52, UR4, URZ, UP0 ;  /* 0x000000ff04347287 */ /* 0x000fe80008000000 */
[----:B------:R-:W-:Y:S04]  /*68a0*/  @P1 PRMT R0, R0, 0x654, R4 ;  /* 0x0000065400001816 */ /* 0x000fe80000000004 */
[----:B------:R2:W-:Y:S04]  /*68b0*/  @P1 SYNCS.ARRIVE.TRANS64.RED.A1T0 RZ, [R0+URZ], RZ ;  /* 0x000000ff00ff19a7 */ /* 0x0005e800081004ff */
.L_x_104:
[----:B------:R-:W3:Y:S01]  /*68c0*/  @P1 SYNCS.PHASECHK.TRANS64.TRYWAIT P0, [R2+URZ+0x30], R3 ;  /* 0x00003003020015a7 */ /* 0x000ee200080011ff */
[----:B------:R-:W-:Y:S01]  /*68d0*/  BSSY B1, `(.L_x_105) ;  /* 0x0000013000017945 */ /* 0x000fe20003800000 */
[----:B---3--:R-:W-:Y:S03]  /*68e0*/  @P1 SEL R65, RZ, 0x1, !P0 ;  /* 0x00000001ff411807 */ /* 0x008fe60004000000 */
[----:B------:R-:W-:Y:S05]  /*68f0*/  @!P1 BRA `(.L_x_106) ;  /* 0x0000000000409947 */ /* 0x000fea0003800000 */
[----:B------:R-:W-:Y:S01]  /*6900*/  ISETP.NE.AND P1, PT, R66, RZ, PT ;  /* 0x000000ff4200720c */ /* 0x000fe20003f25270 */
[----:B------:R-:W-:Y:S01]  /*6910*/  BSSY B0, `(.L_x_107) ;  /* 0x0000009000007945 */ /* 0x000fe20003800000 */
[----:B------:R-:W-:Y:S11]  /*6920*/  ISETP.NE.AND P0, PT, R65, RZ, PT ;  /* 0x000000ff4100720c */ /* 0x000ff60003f05270 */
[----:B------:R-:W-:Y:S05]  /*6930*/  @P1 IMAD R3, R64, 0x800, R44 ;  /* 0x0000080040031824 */ /* 0x000fea00078e022c */
[----:B------:R-:W-:Y:S05]  /*6940*/  @P1 LEA R3, R3, UR44, 0x1 ;  /* 0x0000002c03031c11 */ /* 0x000fea000f8e08ff */
[----:B-12---:R-:W-:Y:S01]  /*6950*/  @P1 IMAD.IADD R0, R62, 0x1, R3 ;  /* 0x000000013e001824 */ /* 0x006fe200078e0203 */
[----:B------:R-:W-:Y:S06]  /*6960*/  @P0 BRA `(.L_x_108) ;  /* 0x00000000000c0947 */ /* 0x000fec0003800000 */
[----:B------:R-:W-:Y:S04]  /*6970*/  SHF.L.U32 R63, R63, 0x1f, RZ ;  /* 0x0000001f3f3f7819 */ /* 0x000fe800000006ff */
[----:B------:R-:W1:Y:S02]  /*6980*/  SYNCS.PHASECHK.TRANS64.TRYWAIT P0, [R2+URZ+0x30], R63 ;  /* 0x0000303f020075a7 */ /* 0x000e6400080011ff */
[----:B-1----:R-:W-:Y:S05]  /*6990*/  @!P0 BRA `(.L_x_109) ;  /* 0x0000001400388947 */ /* 0x002fea0003800000 */
.L_x_108:
[----:B------:R-:W-:Y:S05]  /*69a0*/  BSYNC B0 ;  /* 0x0000000000007941 */ /* 0x000fea0003800000 */
.L_x_107:
[----:B------:R-:W-:Y:S11]  /*69b0*/  ISETP.NE.AND P0, PT, R66, RZ, PT ;  /* 0x000000ff4200720c */ /* 0x000ff60003f05270 */
[----:B------:R-:W-:Y:S02]  /*69c0*/  @!UPT UIADD3 URZ, UPT, UPT, URZ, URZ, URZ ;  /* 0x000000fffffff290 */ /* 0x000fe4000fffe0ff */
[----:B------:R-:W-:Y:S05]  /*69d0*/  @P0 WARPSYNC.ALL ;  /* 0x0000000000000948 */ /* 0x000fea0003800000 */
[----:B------:R3:W4:Y:S04]  /*69e0*/  @P0 LDSM.16.M88.4 R28, [R3+0x200] ;  /* 0x00020000031c083b */ /* 0x0007280000000200 */
[----:B------:R3:W2:Y:S02]  /*69f0*/  @P0 LDSM.16.M88.4 R36, [R0+0x200] ;  /* 0x000200000024083b */ /* 0x0006a40000000200 */
.L_x_106:
[----:B------:R-:W-:Y:S05]  /*6a00*/  BSYNC B1 ;  /* 0x0000000000017941 */ /* 0x000fea0003800000 */
.L_x_105:
[----:B-123--:R-:W-:Y:S05]  /*6a10*/  VIADD R0, R25, 0x20 ;  /* 0x0000002019007836 */ /* 0x00efea0000000000 */
[----:B------:R-:W-:Y:S04]  /*6a20*/  SHF.R.U32.HI R0, RZ, 0x15, R0 ;  /* 0x00000015ff007819 */ /* 0x000fe80000011600 */
[----:B------:R-:W-:Y:S11]  /*6a30*/  LOP3.LUT P0, RZ, R0, 0x3, R46, 0x48, !PT ;  /* 0x0000000300ff7812 */ /* 0x000ff6000780482e */
[----:B------:R-:W-:Y:S02]  /*6a40*/  @!UPT UIADD3 URZ, UPT, UPT, URZ, URZ, URZ ;  /* 0x000000fffffff290 */ /* 0x000fe4000fffe0ff */
[----:B------:R-:W-:Y:S05]  /*6a50*/  @!P0 BRA `(.L_x_110) ;  /* 0x0000000000408947 */ /* 0x000fea0003800000 */
[----:B------:R-:W1:Y:S01]  /*6a60*/  LDCU.64 UR8, c[0x4][0x70] ;  /* 0x01000e00ff0877ac */ /* 0x000e620008000a00 */
[----:B------:R-:W-:Y:S01]  /*6a70*/  MOV R3, 0x0 ;  /* 0x0000000000037802 */ /* 0x000fe20000000f00 */
[----:B------:R-:W-:Y:S02]  /*6a80*/  HFMA2 R12, -RZ, RZ, 0, 5.9604644775390625e-08 ;  /* 0x00000001ff0c7431 */ /* 0x000fe400000001ff */
[----:B------:R-:W-:Y:S02]  /*6a90*/  IMAD.MOV.U32 R8, RZ, RZ, 0x192 ;  /* 0x00000192ff087424 */ /* 0x000fe400078e00ff */
[----:B------:R-:W-:Y:S01]  /*6aa0*/  IMAD.MOV.U32 R13, RZ, RZ, RZ ;  /* 0x000000ffff0d7224 */ /* 0x000fe200078e00ff */
[----:B------:R-:W2:Y:S01]  /*6ab0*/  LDCU.64 UR6, c[0x4][0x78] ;  /* 0x01000f00ff0677ac */ /* 0x000ea20008000a00 */
[----:B------:R-:W3:Y:S01]  /*6ac0*/  LDC.64 R2, c[0x4][R3] ;  /* 0x0100000003027b82 */ /* 0x000ee20000000a00 */
[----:B------:R-:W5:Y:S01]  /*6ad0*/  LDCU.64 UR4, c[0x4][0x10] ;  /* 0x01000200ff0477ac */ /* 0x000f620008000a00 */
[----:B-1----:R-:W-:Y:S01]  /*6ae0*/  MOV R5, UR9 ;  /* 0x0000000900057c02 */ /* 0x002fe20008000f00 */
[----:B------:R-:W-:Y:S01]  /*6af0*/  IMAD.U32 R4, RZ, RZ, UR8 ;  /* 0x00000008ff047e24 */ /* 0x000fe2000f8e00ff */
[----:B--2---:R-:W-:Y:S01]  /*6b00*/  MOV R7, UR7 ;  /* 0x0000000700077c02 */ /* 0x004fe20008000f00 */
[----:B------:R-:W-:Y:S01]  /*6b10*/  IMAD.U32 R6, RZ, RZ, UR6 ;  /* 0x00000006ff067e24 */ /* 0x000fe2000f8e00ff */
[----:B-----5:R-:W-:Y:S01]  /*6b20*/  MOV R11, UR5 ;  /* 0x00000005000b7c02 */ /* 0x020fe20008000f00 */
[----:B------:R-:W-:Y:S02]  /*6b30*/  IMAD.U32 R10, RZ, RZ, UR4 ;  /* 0x00000004ff0a7e24 */ /* 0x000fe4000f8e00ff */
[----:B------:R-:W-:Y:S07]  /*6b40*/  LEPC R20, `(.L_x_110) ;  /* 0x000000001014794e */ /* 0x000fee0000000000 */
[----:B---34-:R-:W-:Y:S05]  /*6b50*/  CALL.ABS.NOINC R2 ;  /* 0x0000000002007343 */ /* 0x018fea0003c00000 */
.L_x_110:
[----:B------:R-:W-:Y:S01]  /*6b60*/  ISETP.NE.AND P0, PT, R55, RZ, PT ;  /* 0x000000ff3700720c */ /* 0x000fe20003f05270 */
[----:B------:R-:W-:Y:S05]  /*6b70*/  WARPSYNC.ALL ;  /* 0x0000000000007948 */ /* 0x000fea0003800000 */
[----:B------:R-:W-:Y:S01]  /*6b80*/  R2UR UR4, R25 ;  /* 0x00000000190472ca */ /* 0x000fe200000e0000 */
[--C-:B----4-:R-:W-:Y:S01]  /*6b90*/  HADD2.F32 R20, -RZ, R28.reuse.H0_H0 ;  /* 0x2000001cff147230 */ /* 0x110fe20000004100 */
[----:B------:R-:W-:Y:S01]  /*6ba0*/  BSSY.RECONVERGENT B0, `(.L_x_111) ;  /* 0x0000056000007945 */ /* 0x000fe20003800200 */
[----:B------:R-:W-:Y:S02]  /*6bb0*/  HADD2.F32 R21, -RZ, R28.H1_H1 ;  /* 0x3000001cff157230 */ /* 0x000fe40000004100 */
[--C-:B------:R-:W-:Y:S02]  /*6bc0*/  HADD2.F32 R25, -RZ, R29.reuse.H0_H0 ;  /* 0x2000001dff197230 */ /* 0x100fe40000004100 */
[----:B------:R-:W-:Y:S02]  /*6bd0*/  HADD2.F32 R28, -RZ, R30.H0_H0 ;  /* 0x2000001eff1c7230 */ /* 0x000fe40000004100 */
[--C-:B------:R-:W-:Y:S02]  /*6be0*/  HADD2.F32 R32, -RZ, R36.reuse.H0_H0 ;  /* 0x20000024ff207230 */ /* 0x100fe40000004100 */
[----:B------:R-:W-:Y:S02]  /*6bf0*/  HADD2.F32 R33, -RZ, R36.H1_H1 ;  /* 0x30000024ff217230 */ /* 0x000fe40000004100 */
[----:B------:R-:W1:Y:S01]  /*6c00*/  LDTM.16dp256bit.x4 R4, tmem[UR4+0x20] ;  /* 0x00002004000479ee */ /* 0x000e620008120000 */
[----:B------:R-:W-:Y:S01]  /*6c10*/  NOP ;  /* 0x0000000000007918 */ /* 0x000fe20000000000 */
[----:B------:R-:W-:Y:S01]  /*6c20*/  R2UR UR4, R27 ;  /* 0x000000001b0472ca */ /* 0x000fe200000e0000 */
[----:B------:R-:W-:Y:S02]  /*6c30*/  HADD2.F32 R27, -RZ, R29.H1_H1 ;  /* 0x3000001dff1b7230 */ /* 0x000fe40000004100 */
[----:B------:R-:W-:Y:S02]  /*6c40*/  HADD2.F32 R29, -RZ, R30.H1_H1 ;  /* 0x3000001eff1d7230 */ /* 0x000fe40000004100 */
[--C-:B------:R-:W-:Y:S02]  /*6c50*/  HADD2.F32 R30, -RZ, R31.reuse.H0_H0 ;  /* 0x2000001fff1e7230 */ /* 0x100fe40000004100 */
[----:B------:R-:W-:Y:S02]  /*6c60*/  HADD2.F32 R31, -RZ, R31.H1_H1 ;  /* 0x3000001fff1f7230 */ /* 0x000fe40000004100 */
[--C-:B------:R-:W-:Y:S02]  /*6c70*/  HADD2.F32 R34, -RZ, R37.reuse.H0_H0 ;  /* 0x20000025ff227230 */ /* 0x100fe40000004100 */
[----:B------:R-:W-:Y:S02]  /*6c80*/  HADD2.F32 R35, -RZ, R37.H1_H1 ;  /* 0x30000025ff237230 */ /* 0x000fe40000004100 */
[----:B------:R-:W-:Y:S01]  /*6c90*/  UIADD3 UR4, UPT, UPT, UR4, 0xb0, URZ ;  /* 0x000000b004047890 */ /* 0x000fe2000fffe0ff */
[--C-:B------:R-:W-:Y:S02]  /*6ca0*/  HADD2.F32 R36, -RZ, R38.reuse.H0_H0 ;  /* 0x20000026ff247230 */ /* 0x100fe40000004100 */
[----:B------:R-:W-:Y:S01]  /*6cb0*/  HADD2.F32 R37, -RZ, R38.H1_H1 ;  /* 0x30000026ff257230 */ /* 0x000fe20000004100 */
[----:B------:R-:W-:Y:S01]  /*6cc0*/  UPRMT UR4, UR54, 0x654, UR4 ;  /* 0x0000065436047896 */ /* 0x000fe20008000004 */
[--C-:B------:R-:W-:Y:S02]  /*6cd0*/  HADD2.F32 R38, -RZ, R39.reuse.H0_H0 ;  /* 0x20000027ff267230 */ /* 0x100fe40000004100 */
[----:B------:R-:W-:Y:S02]  /*6ce0*/  HADD2.F32 R39, -RZ, R39.H1_H1 ;  /* 0x30000027ff277230 */ /* 0x000fe40000004100 */
[C---:B-1----:R-:W-:Y:S01]  /*6cf0*/  FMUL R4, R24.reuse, R4 ;  /* 0x0000000418047220 */ /* 0x042fe20000400000 */
[C---:B------:R-:W-:Y:S01]  /*6d00*/  FMUL R5, R24.reuse, R5 ;  /* 0x0000000518057220 */ /* 0x040fe20000400000 */
[C---:B------:R-:W-:Y:S01]  /*6d10*/  FMUL R6, R24.reuse, R6 ;  /* 0x0000000618067220 */ /* 0x040fe20000400000 */
[----:B------:R-:W-:Y:S01]  /*6d20*/  FMUL R7, R24, R7 ;  /* 0x0000000718077220 */ /* 0x000fe20000400000 */
[----:B------:R-:W-:Y:S01]  /*6d30*/  SYNCS.ARRIVE.TRANS64.RED.A1T0 RZ, [UR4], RZ ;  /* 0x000000ffffff79a7 */ /* 0x000fe20008100404 */
[C---:B------:R-:W-:Y:S01]  /*6d40*/  FFMA R4, R26.reuse, R20, R4 ;  /* 0x000000141a047223 */ /* 0x040fe20000000004 */
[C---:B------:R-:W-:Y:S01]  /*6d50*/  FFMA R5, R26.reuse, R21, R5 ;  /* 0x000000151a057223 */ /* 0x040fe20000000005 */
[C---:B------:R-:W-:Y:S01]  /*6d60*/  FFMA R6, R26.reuse, R25, R6 ;  /* 0x000000191a067223 */ /* 0x040fe20000000006 */
[----:B------:R-:W-:Y:S01]  /*6d70*/  FFMA R7, R26, R27, R7 ;  /* 0x0000001b1a077223 */ /* 0x000fe20000000007 */
[C---:B------:R-:W-:Y:S01]  /*6d80*/  FMUL R8, R24.reuse, R8 ;  /* 0x0000000818087220 */ /* 0x040fe20000400000 */
[C---:B------:R-:W-:Y:S01]  /*6d90*/  FMUL R9, R24.reuse, R9 ;  /* 0x0000000918097220 */ /* 0x040fe20000400000 */
[----:B------:R-:W-:Y:S01]  /*6da0*/  F2FP.F16.F32.PACK_AB R4, R5, R4 ;  /* 0x000000040504723e */ /* 0x000fe200000000ff */
[----:B------:R-:W-:Y:S01]  /*6db0*/  FMUL R10, R24, R10 ;  /* 0x0000000a180a7220 */ /* 0x000fe20000400000 */
[----:B------:R-:W-:Y:S01]  /*6dc0*/  F2FP.F16.F32.PACK_AB R5, R7, R6 ;  /* 0x000000060705723e */ /* 0x000fe200000000ff */
[C---:B------:R-:W-:Y:S01]  /*6dd0*/  FFMA R8, R26.reuse, R28, R8 ;  /* 0x0000001c1a087223 */ /* 0x040fe20000000008 */
[----:B------:R-:W-:Y:S01]  /*6de0*/  FFMA R9, R26, R29, R9 ;  /* 0x0000001d1a097223 */ /* 0x000fe20000000009 */
[C---:B------:R-:W-:Y:S01]  /*6df0*/  FMUL R11, R24.reuse, R11 ;  /* 0x0000000b180b7220 */ /* 0x040fe20000400000 */
[C---:B------:R-:W-:Y:S01]  /*6e00*/  FMUL R0, R24.reuse, R12 ;  /* 0x0000000c18007220 */ /* 0x040fe20000400000 */
[----:B------:R-:W-:Y:S01]  /*6e10*/  FMUL R2, R24, R13 ;  /* 0x0000000d18027220 */ /* 0x000fe20000400000 */
[----:B------:R-:W-:Y:S01]  /*6e20*/  FFMA R10, R26, R30, R10 ;  /* 0x0000001e1a0a7223 */ /* 0x000fe2000000000a */
[----:B------:R-:W-:Y:S01]  /*6e30*/  FMUL R3, R24, R14 ;  /* 0x0000000e18037220 */ /* 0x000fe20000400000 */
[----:B------:R-:W-:Y:S01]  /*6e40*/  F2FP.F16.F32.PACK_AB R6, R9, R8 ;  /* 0x000000080906723e */ /* 0x000fe200000000ff */
[----:B------:R-:W-:Y:S01]  /*6e50*/  FFMA R11, R26, R31, R11 ;  /* 0x0000001f1a0b7223 */ /* 0x000fe2000000000b */
[C---:B------:R-:W-:Y:S01]  /*6e60*/  FMUL R15, R24.reuse, R15 ;  /* 0x0000000f180f7220 */ /* 0x040fe20000400000 */
[----:B------:R-:W-:Y:S01]  /*6e70*/  FMUL R12, R24, R16 ;  /* 0x00000010180c7220 */ /* 0x000fe20000400000 */
[----:B------:R-:W-:Y:S01]  /*6e80*/  FFMA R0, R26, R32, R0 ;  /* 0x000000201a007223 */ /* 0x000fe20000000000 */
[----:B------:R-:W-:Y:S01]  /*6e90*/  MOV R8, UR45 ;  /* 0x0000002d00087c02 */ /* 0x000fe20008000f00 */
[----:B------:R-:W-:Y:S01]  /*6ea0*/  FMUL R13, R24, R17 ;  /* 0x00000011180d7220 */ /* 0x000fe20000400000 */
[----:B------:R-:W-:Y:S01]  /*6eb0*/  FFMA R2, R26, R33, R2 ;  /* 0x000000211a027223 */ /* 0x000fe20000000002 */
[----:B------:R-:W-:Y:S01]  /*6ec0*/  FMUL R14, R24, R18 ;  /* 0x00000012180e7220 */ /* 0x000fe20000400000 */
[C---:B------:R-:W-:Y:S01]  /*6ed0*/  FFMA R3, R26.reuse, R34, R3 ;  /* 0x000000221a037223 */ /* 0x040fe20000000003 */
[----:B------:R-:W-:Y:S01]  /*6ee0*/  FFMA R15, R26, R35, R15 ;  /* 0x000000231a0f7223 */ /* 0x000fe2000000000f */
[----:B------:R-:W-:Y:S01]  /*6ef0*/  FMUL R19, R24, R19 ;  /* 0x0000001318137220 */ /* 0x000fe20000400000 */
[----:B------:R-:W-:Y:S01]  /*6f00*/  FFMA R12, R26, R36, R12 ;  /* 0x000000241a0c7223 */ /* 0x000fe2000000000c */
        /* <DEDUP_REMOVED lines=22> */
[----:B------:R-:W-:Y:S02]  /*7070*/  ULEA UR5, UR45, UR44, 0xc ;  /* 0x0000002c2d057291 */ /* 0x000fe4000f8e60ff */
[----:B------:R-:W-:Y:S02]  /*7080*/  UIADD3 UR9, UPT, UPT, UR49, 0x20, URZ ;  /* 0x0000002031097890 */ /* 0x000fe4000fffe0ff */
[----:B------:R-:W-:Y:S01]  /*7090*/  UIADD3 UR8, UPT, UPT, UR5, 0x200, URZ ;  /* 0x0000020005087890 */ /* 0x000fe2000fffe0ff */
[----:B------:R-:W-:Y:S01]  /*70a0*/  UMOV UR10, UR50 ;  /* 0x00000032000a7c82 */ /* 0x000fe20008000000 */
[----:B------:R-:W-:Y:S01]  /*70b0*/  UMOV UR11, UR36 ;  /* 0x00000024000b7c82 */ /* 0x000fe20008000000 */
[----:B--2---:R-:W-:Y:S04]  /*70c0*/  UIADD3 UR4, UP0, UPT, UR6, 0x680, URZ ;  /* 0x0000068006047890 */ /* 0x004fe8000ff1e0ff */
[----:B------:R-:W-:Y:S09]  /*70d0*/  UIADD3.X UR5, UPT, UPT, URZ, UR7, URZ, UP0, !UPT ;  /* 0x00000007ff057290 */ /* 0x000ff200087fe4ff */
[----:B------:R2:W-:Y:S02]  /*70e0*/  UTMASTG.3D [UR8], [UR4] ;  /* 0x00000008040073b5 */ /* 0x0005e40008010000 */
[----:B--2---:R0:W-:Y:S02]  /*70f0*/  UTMACMDFLUSH ;  /* 0x00000000000079b7 */ /* 0x0041e40000000000 */
.L_x_112:
[----:B------:R-:W-:Y:S05]  /*7100*/  BSYNC.RECONVERGENT B0 ;  /* 0x0000000000007941 */ /* 0x000fea0003800200 */
.L_x_111:
[----:B------:R-:W-:Y:S01]  /*7110*/  UIADD3 UR4, UPT, UPT, UR45, 0x1, URZ ;  /* 0x000000012d047890 */ /* 0x000fe2000fffe0ff */
[----:B------:R-:W-:Y:S03]  /*7120*/  BSSY.RECONVERGENT B0, `(.L_x_113) ;  /* 0x0000008000007945 */ /* 0x000fe60003800200 */
[----:B------:R-:W-:Y:S04]  /*7130*/  UISETP.NE.AND UP0, UPT, UR4, 0x3, UPT ;  /* 0x000000030400788c */ /* 0x000fe8000bf05270 */
[----:B------:R-:W-:Y:S02]  /*7140*/  UISETP.EQ.XOR UP1, UPT, UR47, 0x3, !UP0 ;  /* 0x000000032f00788c */ /* 0x000fe4000c722a70 */
[----:B------:R-:W-:Y:S02]  /*7150*/  USEL UR46, UR4, URZ, UP0 ;  /* 0x000000ff042e7287 */ /* 0x000fe40008000000 */
[----:B------:R-:W-:Y:S04]  /*7160*/  USEL UR5, URZ, 0x1, !UP1 ;  /* 0x00000001ff057887 */ /* 0x000fe8000c800000 */
[----:B------:R-:W-:Y:S01]  /*7170*/  ULOP3.LUT UR55, UR55, UR5, URZ, 0x3c, !UPT ;  /* 0x0000000537377292 */ /* 0x000fe2000f8e3cff */
[----:B------:R-:W-:Y:S11]  /*7180*/  @P0 BRA `(.L_x_114) ;  /* 0x0000000000040947 */ /* 0x000ff60003800000 */
[----:B------:R-:W-:Y:S04]  /*7190*/  DEPBAR.LE SB0, 0x1 ;  /* 0x000080400000791a */ /* 0x000fe80000000000 */
.L_x_114:
[----:B------:R-:W-:Y:S05]  /*71a0*/  BSYNC.RECONVERGENT B0 ;  /* 0x0000000000007941 */ /* 0x000fea0003800200 */
.L_x_113:
[----:B------:R-:W-:Y:S01]  /*71b0*/  BAR.SYNC.DEFER_BLOCKING 0x1, 0x80 ;  /* 0x0042000000007b1d */ /* 0x000fe20000010000 */
[----:B------:R-:W-:Y:S01]  /*71c0*/  UISETP.NE.AND UP0, UPT, UR53, -0x2, UPT ;  /* 0xfffffffe3500788c */ /* 0x000fe2000bf05270 */
[----:B------:R-:W-:Y:S08]  /*71d0*/  IADD3 R22, PT, PT, R22, 0x1, RZ ;  /* 0x0000000116167810 */ /* 0x000ff00007ffe0ff */
[----:B------:R-:W-:Y:S05]  /*71e0*/  BRA.U !UP0, `(.L_x_115) ;  /* 0x0000000108287547 */ /* 0x000fea000b800000 */
[----:B------:R-:W-:Y:S01]  /*71f0*/  ISETP.NE.AND P0, PT, R61, RZ, PT ;  /* 0x000000ff3d00720c */ /* 0x000fe20003f05270 */
[----:B------:R-:W-:Y:S01]  /*7200*/  IMAD.U32 R2, RZ, RZ, UR52 ;  /* 0x00000034ff027e24 */ /* 0x000fe2000f8e00ff */
[----:B------:R-:W-:Y:S01]  /*7210*/  UIADD3 UR4, UPT, UPT, UR52, 0x1, URZ ;  /* 0x0000000134047890 */ /* 0x000fe2000fffe0ff */
[----:B------:R-:W-:Y:S03]  /*7220*/  IMAD.U32 R0, RZ, RZ, UR54 ;  /* 0x00000036ff007e24 */ /* 0x000fe6000f8e00ff */
[----:B------:R-:W-:Y:S04]  /*7230*/  UISETP.NE.AND UP0, UPT, UR4, 0x3, UPT ;  /* 0x000000030400788c */ /* 0x000fe8000bf05270 */
[----:B------:R-:W-:Y:S03]  /*7240*/  USEL UR52, UR4, URZ, UP0 ;  /* 0x000000ff04347287 */ /* 0x000fe60008000000 */
[----:B------:R-:W-:Y:S05]  /*7250*/  @P0 LEA R2, R2, UR44, 0x3 ;  /* 0x0000002c02020c11 */ /* 0x000fea000f8e18ff */
[----:B------:R-:W-:Y:S05]  /*7260*/  @P0 VIADD R2, R2, 0x48 ;  /* 0x0000004802020836 */ /* 0x000fea0000000000 */
[----:B------:R-:W-:Y:S04]  /*7270*/  @P0 PRMT R0, R0, 0x654, R2 ;  /* 0x0000065400000816 */ /* 0x000fe80000000002 */
[----:B------:R2:W-:Y:S03]  /*7280*/  @P0 SYNCS.ARRIVE.TRANS64.RED.A1T0 RZ, [R0+URZ], RZ ;  /* 0x000000ff00ff09a7 */ /* 0x0005e600081004ff */
.L_x_115:
[----:B------:R-:W-:Y:S01]  /*7290*/  R2UR UR6, R60 ;  /* 0x000000003c0672ca */ /* 0x000fe200000e0000 */
[----:B------:R-:W-:Y:S01]  /*72a0*/  UIADD3 UR53, UPT, UPT, UR53, 0x2, URZ ;  /* 0x0000000235357890 */ /* 0x000fe2000fffe0ff */
[----:B------:R-:W-:Y:S02]  /*72b0*/  R2UR UR5, R47 ;  /* 0x000000002f0572ca */ /* 0x000fe400000e0000 */
[----:B------:R-:W-:Y:S02]  /*72c0*/  R2UR UR4, R48 ;  /* 0x00000000300472ca */ /* 0x000fe400000e0000 */
[----:B------:R-:W-:Y:S02]  /*72d0*/  R2UR UR36, R58 ;  /* 0x000000003a2472ca */ /* 0x000fe400000e0000 */
[----:B------:R-:W-:Y:S02]  /*72e0*/  ISETP.NE.AND P0, PT, R51, 0x2, PT ;  /* 0x000000023300780c */ /* 0x000fe40003f05270 */
[----:B------:R-:W-:Y:S02]  /*72f0*/  ISETP.NE.AND P1, PT, R22, 0x4, PT ;  /* 0x000000041600780c */ /* 0x000fe40003f25270 */
[----:B------:R-:W-:Y:S01]  /*7300*/  SEL R2, RZ, 0x1, P0 ;  /* 0x00000001ff027807 */ /* 0x000fe20000000000 */
[----:B------:R-:W-:Y:S01]  /*7310*/  UISETP.NE.AND UP0, UPT, UR6, URZ, UPT ;  /* 0x000000ff0600728c */ /* 0x000fe2000bf05270 */
[----:B--2---:R-:W-:Y:S01]  /*7320*/  SEL R0, RZ, 0x1, P1 ;  /* 0x00000001ff007807 */ /* 0x004fe20000800000 */
[----:B------:R-:W-:Y:S01]  /*7330*/  UIADD3 UR32, UPT, UPT, UR37, UR5, URZ ;  /* 0x0000000525207290 */ /* 0x000fe2000fffe0ff */
[----:B------:R-:W-:Y:S01]  /*7340*/  LOP3.LUT R52, R52, R2, RZ, 0x3c, !PT ;  /* 0x0000000234347212 */ /* 0x000fe200078e3cff */
[----:B------:R-:W-:Y:S01]  /*7350*/  UIADD3 UR29, UPT, UPT, UR38, UR4, URZ ;  /* 0x00000004261d7290 */ /* 0x000fe2000fffe0ff */
[----:B------:R-:W-:Y:S02]  /*7360*/  LOP3.LUT R53, R53, R0, RZ, 0x3c, !PT ;  /* 0x0000000035357212 */ /* 0x000fe400078e3cff */
[----:B------:R-:W-:Y:S02]  /*7370*/  SEL R51, R51, RZ, P0 ;  /* 0x000000ff33337207 */ /* 0x000fe40000000000 */
[----:B------:R-:W-:Y:S01]  /*7380*/  SEL R22, R22, RZ, P1 ;  /* 0x000000ff16167207 */ /* 0x000fe20000800000 */
[----:B------:R-:W-:Y:S06]  /*7390*/  BRA.U UP0, `(.L_x_116) ;  /* 0xffffffdd005c7547 */ /* 0x000fec000b83ffff */
[----:B------:R-:W-:-:S13]  /*73a0*/  R2UR UR4, R49 ;  /* 0x00000000310472ca */ /* 0x000fda00000e0000 */
[----:B------:R-:W-:-:S09]  /*73b0*/  UISETP.NE.AND UP0, UPT, UR4, URZ, UPT ;  /* 0x000000ff0400728c */ /* 0x000fd2000bf05270 */
[----:B------:R-:W-:Y:S05]  /*73c0*/  BRA.U !UP0, `(.L_x_117) ;  /* 0x0000000108487547 */ /* 0x000fea000b800000 */
[----:B------:R-:W2:Y:S02]  /*73d0*/  LDCU.64 UR4, c[0x0][0x890] ;  /* 0x00011200ff0477ac */ /* 0x000ea40008000a00 */
[----:B--2---:R-:W-:-:S04]  /*73e0*/  UISETP.NE.U32.AND UP0, UPT, UR4, URZ, UPT ;  /* 0x000000ff0400728c */ /* 0x004fc8000bf05070 */
[----:B------:R-:W-:-:S09]  /*73f0*/  UISETP.NE.AND.EX UP0, UPT, UR5, URZ, UPT, UP0 ;  /* 0x000000ff0500728c */ /* 0x000fd2000bf05300 */
[----:B------:R-:W-:Y:S05]  /*7400*/  BRA.U UP0, `(.L_x_118) ;  /* 0x00000001000c7547 */ /* 0x000fea000b800000 */
[----:B------:R-:W-:-:S13]  /*7410*/  FSETP.NEU.AND P0, PT, R26, RZ, PT ;  /* 0x000000ff1a00720b */ /* 0x000fda0003f0d000 */
[----:B------:R-:W-:Y:S05]  /*7420*/  @!P0 EXIT ;  /* 0x000000000000894d */ /* 0x000fea0003800000 */
[----:B------:R-:W-:Y:S05]  /*7430*/  BRA `(.L_x_117) ;  /* 0x00000000002c7947 */ /* 0x000fea0003800000 */
.L_x_118:
[----:B------:R-:W-:Y:S01]  /*7440*/  ISETP.NE.AND P0, PT, R50, RZ, PT ;  /* 0x000000ff3200720c */ /* 0x000fe20003f05270 */
[----:B------:R-:W-:-:S12]  /*7450*/  BSSY.RECONVERGENT B0, `(.L_x_117) ;  /* 0x0000009000007945 */ /* 0x000fd80003800200 */
[----:B------:R-:W-:Y:S05]  /*7460*/  @P0 BRA `(.L_x_119) ;  /* 0x0000000000140947 */ /* 0x000fea0003800000 */
[----:B------:R-:W2:Y:S02]  /*7470*/  LDCU.64 UR4, c[0x0][0x888] ;  /* 0x00011100ff0477ac */ /* 0x000ea40008000a00 */
[----:B--2---:R-:W-:-:S04]  /*7480*/  ISETP.NE.U32.AND P0, PT, RZ, UR4, PT ;  /* 0x00000004ff007c0c */ /* 0x004fc8000bf05070 */
[----:B------:R-:W-:-:S13]  /*7490*/  ISETP.NE.AND.EX P0, PT, RZ, UR5, PT, P0 ;  /* 0x00000005ff007c0c */ /* 0x000fda000bf05300 */
[----:B------:R-:W-:Y:S05]  /*74a0*/  @!P0 EXIT ;  /* 0x000000000000894d */ /* 0x000fea0003800000 */
[----:B------:R-:W-:Y:S05]  /*74b0*/  BRA `(.L_x_120) ;  /* 0x0000000000087947 */ /* 0x000fea0003800000 */
.L_x_119:
[----:B------:R-:W-:-:S13]  /*74c0*/  FSETP.NEU.AND P0, PT, R26, RZ, PT ;  /* 0x000000ff1a00720b */ /* 0x000fda0003f0d000 */
[----:B------:R-:W-:Y:S05]  /*74d0*/  @!P0 EXIT ;  /* 0x000000000000894d */ /* 0x000fea0003800000 */
.L_x_120:
[----:B------:R-:W-:Y:S05]  /*74e0*/  BSYNC.RECONVERGENT B0 ;  /* 0x0000000000007941 */ /* 0x000fea0003800200 */
.L_x_117:
[----:B------:R-:W-:Y:S01]  /*74f0*/  ULEA UR4, UR52, UR44, 0x3 ;  /* 0x0000002c34047291 */ /* 0x000fe2000f8e18ff */
[----:B------:R-:W-:-:S04]  /*7500*/  DEPBAR.LE SB0, 0x0 ;  /* 0x000080000000791a */ /* 0x000fc80000000000 */
[----:B------:R-:W-:-:S04]  /*7510*/  UIADD3 UR4, UPT, UPT, UR4, 0x48, URZ ;  /* 0x0000004804047890 */ /* 0x000fc8000fffe0ff */
[----:B------:R-:W-:-:S09]  /*7520*/  UPRMT UR4, UR54, 0x654, UR4 ;  /* 0x0000065436047896 */ /* 0x000fd20008000004 */
[----:B------:R-:W-:Y:S01]  /*7530*/  SYNCS.ARRIVE.TRANS64.RED.A1T0 RZ, [UR4], RZ ;  /* 0x000000ffffff79a7 */ /* 0x000fe20008100404 */
[----:B------:R-:W-:Y:S05]  /*7540*/  EXIT ;  /* 0x000000000000794d */ /* 0x000fea0003800000 */
.L_x_24:
[----:B--2---:R2:W3:Y:S02]  /*7550*/  SYNCS.PHASECHK.TRANS64.TRYWAIT P0, [R0+URZ+0xe0], R2 ;  /* 0x0000e002000075a7 */ /* 0x0044e400080011ff */
[----:B---3--:R-:W-:Y:S05]  /*7560*/  @!P0 NANOSLEEP.SYNCS 0x989680 ;  /* 0x009896800000895d */ /* 0x008fea0003900000 */
[----:B------:R-:W3:Y:S02]  /*7570*/  @!P0 SYNCS.PHASECHK.TRANS64 P0, [R0+URZ+0xe0], R2 ;  /* 0x0000e002000085a7 */ /* 0x000ee400080010ff */
[----:B---3--:R-:W-:Y:S05]  /*7580*/  @!P0 BRA `(.L_x_24) ;  /* 0xfffffffc00f08947 */ /* 0x008fea000383ffff */
[----:B------:R-:W-:Y:S05]  /*7590*/  BRA `(.L_x_121) ;  /* 0xffffffa4000c7947 */ /* 0x000fea000383ffff */
.L_x_27:
[----:B-1----:R-:W-:-:S07]  /*75a0*/  MOV R0, UR33 ;  /* 0x0000002100007c02 */ /* 0x002fce0008000f00 */
.L_x_122:
[----:B-1----:R1:W2:Y:S02]  /*75b0*/  SYNCS.PHASECHK.TRANS64.TRYWAIT P0, [R0+URZ+0x18], R3 ;  /* 0x00001803000075a7 */ /* 0x0022a400080011ff */
[----:B--2---:R-:W-:Y:S05]  /*75c0*/  @!P0 NANOSLEEP.SYNCS 0x989680 ;  /* 0x009896800000895d */ /* 0x004fea0003900000 */
[----:B------:R-:W2:Y:S02]  /*75d0*/  @!P0 SYNCS.PHASECHK.TRANS64 P0, [R0+URZ+0x18], R3 ;  /* 0x00001803000085a7 */ /* 0x000ea400080010ff */
[----:B--2---:R-:W-:Y:S05]  /*75e0*/  @!P0 BRA `(.L_x_122) ;  /* 0xfffffffc00f08947 */ /* 0x004fea000383ffff */
[----:B------:R-:W-:Y:S05]  /*75f0*/  BRA `(.L_x_26) ;  /* 0xffffffa400587947 */ /* 0x000fea000383ffff */
.L_x_34:
[----:B-1----:R-:W-:-:S07]  /*7600*/  MOV R0, UR17 ;  /* 0x0000001100007c02 */ /* 0x002fce0008000f00 */
.L_x_123:
[----:B-1----:R1:W2:Y:S02]  /*7610*/  SYNCS.PHASECHK.TRANS64.TRYWAIT P0, [R0+URZ+0x18], R3 ;  /* 0x00001803000075a7 */ /* 0x0022a400080011ff */
[----:B--2---:R-:W-:Y:S05]  /*7620*/  @!P0 NANOSLEEP.SYNCS 0x989680 ;  /* 0x009896800000895d */ /* 0x004fea0003900000 */
[----:B------:R-:W2:Y:S02]  /*7630*/  @!P0 SYNCS.PHASECHK.TRANS64 P0, [R0+URZ+0x18], R3 ;  /* 0x00001803000085a7 */ /* 0x000ea400080010ff */
[----:B--2---:R-:W-:Y:S05]  /*7640*/  @!P0 BRA `(.L_x_123) ;  /* 0xfffffffc00f08947 */ /* 0x004fea000383ffff */
[----:B------:R-:W-:Y:S05]  /*7650*/  BRA `(.L_x_33) ;  /* 0xffffffa800247947 */ /* 0x000fea000383ffff */
.L_x_39:
[----:B-1----:R1:W2:Y:S02]  /*7660*/  SYNCS.PHASECHK.TRANS64.TRYWAIT P0, [R3+URZ+0x70], R0 ;  /* 0x00007000030075a7 */ /* 0x0022a400080011ff */
[----:B--2---:R-:W-:Y:S05]  /*7670*/  @!P0 NANOSLEEP.SYNCS 0x989680 ;  /* 0x009896800000895d */ /* 0x004fea0003900000 */
[----:B------:R-:W2:Y:S02]  /*7680*/  @!P0 SYNCS.PHASECHK.TRANS64 P0, [R3+URZ+0x70], R0 ;  /* 0x00007000030085a7 */ /* 0x000ea400080010ff */
[----:B--2---:R-:W-:Y:S05]  /*7690*/  @!P0 BRA `(.L_x_39) ;  /* 0xfffffffc00f08947 */ /* 0x004fea000383ffff */
[----:B------:R-:W-:Y:S05]  /*76a0*/  BRA `(.L_x_124) ;  /* 0xffffffa800d87947 */ /* 0x000fea000383ffff */
.L_x_43:
[----:B------:R-:W-:-:S07]  /*76b0*/  MOV R0, UR4 ;  /* 0x0000000400007c02 */ /* 0x000fce0008000f00 */
.L_x_125:
[----:B-1----:R1:W2:Y:S02]  /*76c0*/  SYNCS.PHASECHK.TRANS64.TRYWAIT P0, [R0+URZ], R2 ;  /* 0x00000002000075a7 */ /* 0x0022a400080011ff */
[----:B--2---:R-:W-:Y:S05]  /*76d0*/  @!P0 NANOSLEEP.SYNCS 0x989680 ;  /* 0x009896800000895d */ /* 0x004fea0003900000 */
[----:B------:R-:W2:Y:S02]  /*76e0*/  @!P0 SYNCS.PHASECHK.TRANS64 P0, [R0+URZ], R2 ;  /* 0x00000002000085a7 */ /* 0x000ea400080010ff */
[----:B--2---:R-:W-:Y:S05]  /*76f0*/  @!P0 BRA `(.L_x_125) ;  /* 0xfffffffc00f08947 */ /* 0x004fea000383ffff */
[----:B------:R-:W-:Y:S05]  /*7700*/  BRA `(.L_x_126) ;  /* 0xffffffb000847947 */ /* 0x000fea000383ffff */
.L_x_44:
[----:B------:R-:W-:-:S07]  /*7710*/  MOV R0, UR5 ;  /* 0x0000000500007c02 */ /* 0x000fce0008000f00 */
.L_x_127:
[----:B-1----:R1:W2:Y:S02]  /*7720*/  SYNCS.PHASECHK.TRANS64.TRYWAIT P0, [R0+URZ], R2 ;  /* 0x00000002000075a7 */ /* 0x0022a400080011ff */
[----:B--2---:R-:W-:Y:S05]  /*7730*/  @!P0 NANOSLEEP.SYNCS 0x989680 ;  /* 0x009896800000895d */ /* 0x004fea0003900000 */
[----:B------:R-:W2:Y:S02]  /*7740*/  @!P0 SYNCS.PHASECHK.TRANS64 P0, [R0+URZ], R2 ;  /* 0x00000002000085a7 */ /* 0x000ea400080010ff */
[----:B--2---:R-:W-:Y:S05]  /*7750*/  @!P0 BRA `(.L_x_127) ;  /* 0xfffffffc00f08947 */ /* 0x004fea000383ffff */
[----:B------:R-:W-:Y:S05]  /*7760*/  BRA `(.L_x_128) ;  /* 0xffffffb000907947 */ /* 0x000fea000383ffff */
.L_x_47:
[----:B--2---:R2:W3:Y:S02]  /*7770*/  SYNCS.PHASECHK.TRANS64.TRYWAIT P0, [R2+URZ+0xd0], R4 ;  /* 0x0000d004020075a7 */ /* 0x0044e400080011ff */
[----:B---3--:R-:W-:Y:S05]  /*7780*/  @!P0 NANOSLEEP.SYNCS 0x989680 ;  /* 0x009896800000895d */ /* 0x008fea0003900000 */
[----:B------:R-:W3:Y:S02]  /*7790*/  @!P0 SYNCS.PHASECHK.TRANS64 P0, [R2+URZ+0xd0], R4 ;  /* 0x0000d004020085a7 */ /* 0x000ee400080010ff */
[----:B---3--:R-:W-:Y:S05]  /*77a0*/  @!P0 BRA `(.L_x_47) ;  /* 0xfffffffc00f08947 */ /* 0x008fea000383ffff */
[----:B------:R-:W-:Y:S05]  /*77b0*/  BRA `(.L_x_129) ;  /* 0xffffffb000ec7947 */ /* 0x000fea000383ffff */
.L_x_48:
[----:B------:R-:W-:-:S07]  /*77c0*/  MOV R2, UR4 ;  /* 0x0000000400027c02 */ /* 0x000fce0008000f00 */
.L_x_130:
[----:B--2---:R2:W3:Y:S02]  /*77d0*/  SYNCS.PHASECHK.TRANS64.TRYWAIT P0, [R2+URZ+0x80], R5 ;  /* 0x00008005020075a7 */ /* 0x0044e400080011ff */
[----:B---3--:R-:W-:Y:S05]  /*77e0*/  @!P0 NANOSLEEP.SYNCS 0x989680 ;  /* 0x009896800000895d */ /* 0x008fea0003900000 */
[----:B------:R-:W3:Y:S02]  /*77f0*/  @!P0 SYNCS.PHASECHK.TRANS64 P0, [R2+URZ+0x80], R5 ;  /* 0x00008005020085a7 */ /* 0x000ee400080010ff */
[----:B---3--:R-:W-:Y:S05]  /*7800*/  @!P0 BRA `(.L_x_130) ;  /* 0xfffffffc00f08947 */ /* 0x008fea000383ffff */
[----:B------:R-:W-:Y:S05]  /*7810*/  BRA `(.L_x_131) ;  /* 0xffffffb000fc7947 */ /* 0x000fea000383ffff */
.L_x_49:
[----:B--2---:R2:W3:Y:S02]  /*7820*/  SYNCS.PHASECHK.TRANS64.TRYWAIT P1, [R2+URZ+0x70], R4 ;  /* 0x00007004020075a7 */ /* 0x0044e400080211ff */
[----:B---3--:R-:W-:Y:S05]  /*7830*/  @!P1 NANOSLEEP.SYNCS 0x989680 ;  /* 0x009896800000995d */ /* 0x008fea0003900000 */
[----:B------:R-:W3:Y:S02]  /*7840*/  @!P1 SYNCS.PHASECHK.TRANS64 P1, [R2+URZ+0x70], R4 ;  /* 0x00007004020095a7 */ /* 0x000ee400080210ff */
[----:B---3--:R-:W-:Y:S05]  /*7850*/  @!P1 BRA `(.L_x_49) ;  /* 0xfffffffc00f09947 */ /* 0x008fea000383ffff */
[----:B------:R-:W-:Y:S05]  /*7860*/  BRA `(.L_x_132) ;  /* 0xffffffb4002c7947 */ /* 0x000fea000383ffff */
.L_x_52:
[----:B------:R-:W-:-:S07]  /*7870*/  MOV R0, UR4 ;  /* 0x0000000400007c02 */ /* 0x000fce0008000f00 */
.L_x_133:
[----:B--2---:R2:W3:Y:S02]  /*7880*/  SYNCS.PHASECHK.TRANS64.TRYWAIT P0, [R0+URZ+0x80], R2 ;  /* 0x00008002000075a7 */ /* 0x0044e400080011ff */
[----:B---3--:R-:W-:Y:S05]  /*7890*/  @!P0 NANOSLEEP.SYNCS 0x989680 ;  /* 0x009896800000895d */ /* 0x008fea0003900000 */
[----:B------:R-:W3:Y:S02]  /*78a0*/  @!P0 SYNCS.PHASECHK.TRANS64 P0, [R0+URZ+0x80], R2 ;  /* 0x00008002000085a7 */ /* 0x000ee400080010ff */
[----:B---3--:R-:W-:Y:S05]  /*78b0*/  @!P0 BRA `(.L_x_133) ;  /* 0xfffffffc00f08947 */ /* 0x008fea000383ffff */
[----:B------:R-:W-:Y:S05]  /*78c0*/  BRA `(.L_x_51) ;  /* 0xffffffb400807947 */ /* 0x000fea000383ffff */
.L_x_59:
[----:B-1----:R1:W2:Y:S02]  /*78d0*/  SYNCS.PHASECHK.TRANS64.TRYWAIT P1, [R0+URZ+0x70], R2 ;  /* 0x00007002000075a7 */ /* 0x0022a400080211ff */
[----:B--2---:R-:W-:Y:S05]  /*78e0*/  @!P1 NANOSLEEP.SYNCS 0x989680 ;  /* 0x009896800000995d */ /* 0x004fea0003900000 */
[----:B------:R-:W2:Y:S02]  /*78f0*/  @!P1 SYNCS.PHASECHK.TRANS64 P1, [R0+URZ+0x70], R2 ;  /* 0x00007002000095a7 */ /* 0x000ea400080210ff */
[----:B--2---:R-:W-:Y:S05]  /*7900*/  @!P1 BRA `(.L_x_59) ;  /* 0xfffffffc00f09947 */ /* 0x004fea000383ffff */
[----:B------:R-:W-:Y:S05]  /*7910*/  BRA `(.L_x_134) ;  /* 0xffffffb800e47947 */ /* 0x000fea000383ffff */
.L_x_60:
[----:B------:R-:W-:-:S07]  /*7920*/  MOV R2, UR23 ;  /* 0x0000001700027c02 */ /* 0x000fce0008000f00 */
.L_x_135:
[----:B-1----:R1:W2:Y:S02]  /*7930*/  SYNCS.PHASECHK.TRANS64.TRYWAIT P0, [R2+URZ+0xb0], R0 ;  /* 0x0000b000020075a7 */ /* 0x0022a400080011ff */
[----:B--2---:R-:W-:Y:S05]  /*7940*/  @!P0 NANOSLEEP.SYNCS 0x989680 ;  /* 0x009896800000895d */ /* 0x004fea0003900000 */
[----:B------:R-:W2:Y:S02]  /*7950*/  @!P0 SYNCS.PHASECHK.TRANS64 P0, [R2+URZ+0xb0], R0 ;  /* 0x0000b000020085a7 */ /* 0x000ea400080010ff */
[----:B--2---:R-:W-:Y:S05]  /*7960*/  @!P0 BRA `(.L_x_135) ;  /* 0xfffffffc00f08947 */ /* 0x004fea000383ffff */
[----:B------:R-:W-:Y:S05]  /*7970*/  BRA `(.L_x_136) ;  /* 0xffffffbc00347947 */ /* 0x000fea000383ffff */
.L_x_63:
[----:B------:R-:W-:Y:S07]  /*7980*/  MOV R0, UR5 ;  /* 0x0000000500007c02 */ /* 0x000fee0008000f00 */
.L_x_137:
[----:B-1----:R1:W2:Y:S02]  /*7990*/  SYNCS.PHASECHK.TRANS64.TRYWAIT P0, [R0+URZ], R2 ;  /* 0x00000002000075a7 */ /* 0x0022a400080011ff */
[----:B--2---:R-:W-:Y:S05]  /*79a0*/  @!P0 NANOSLEEP.SYNCS 0x989680 ;  /* 0x009896800000895d */ /* 0x004fea0003900000 */
[----:B------:R-:W2:Y:S02]  /*79b0*/  @!P0 SYNCS.PHASECHK.TRANS64 P0, [R0+URZ], R2 ;  /* 0x00000002000085a7 */ /* 0x000ea400080010ff */
[----:B--2---:R-:W-:Y:S05]  /*79c0*/  @!P0 BRA `(.L_x_137) ;  /* 0xfffffffc00f08947 */ /* 0x004fea000383ffff */
[----:B------:R-:W-:Y:S05]  /*79d0*/  BRA `(.L_x_62) ;  /* 0xffffffbc00507947 */ /* 0x000fea000383ffff */
.L_x_66:
[----:B------:R-:W-:-:S07]  /*79e0*/  MOV R0, UR4 ;  /* 0x0000000400007c02 */ /* 0x000fce0008000f00 */
.L_x_138:
[----:B--2---:R2:W4:Y:S02]  /*79f0*/  SYNCS.PHASECHK.TRANS64.TRYWAIT P0, [R0+URZ], R2 ;  /* 0x00000002000075a7 */ /* 0x00452400080011ff */
[----:B----4-:R-:W-:Y:S05]  /*7a00*/  @!P0 NANOSLEEP.SYNCS 0x989680 ;  /* 0x009896800000895d */ /* 0x010fea0003900000 */
[----:B------:R-:W4:Y:S02]  /*7a10*/  @!P0 SYNCS.PHASECHK.TRANS64 P0, [R0+URZ], R2 ;  /* 0x00000002000085a7 */ /* 0x000f2400080010ff */
[----:B----4-:R-:W-:Y:S05]  /*7a20*/  @!P0 BRA `(.L_x_138) ;  /* 0xfffffffc00f08947 */ /* 0x010fea000383ffff */
[----:B------:R-:W-:Y:S05]  /*7a30*/  BRA `(.L_x_139) ;  /* 0xffffffc000047947 */ /* 0x000fea000383ffff */
.L_x_67:
[----:B------:R-:W-:-:S07]  /*7a40*/  MOV R0, UR5 ;  /* 0x0000000500007c02 */ /* 0x000fce0008000f00 */
.L_x_140:
[----:B-1----:R1:W2:Y:S02]  /*7a50*/  SYNCS.PHASECHK.TRANS64.TRYWAIT P0, [R0+URZ], R3 ;  /* 0x00000003000075a7 */ /* 0x0022a400080011ff */
[----:B--2---:R-:W-:Y:S05]  /*7a60*/  @!P0 NANOSLEEP.SYNCS 0x989680 ;  /* 0x009896800000895d */ /* 0x004fea0003900000 */
[----:B------:R-:W2:Y:S02]  /*7a70*/  @!P0 SYNCS.PHASECHK.TRANS64 P0, [R0+URZ], R3 ;  /* 0x00000003000085a7 */ /* 0x000ea400080010ff */
[----:B--2---:R-:W-:Y:S05]  /*7a80*/  @!P0 BRA `(.L_x_140) ;  /* 0xfffffffc00f08947 */ /* 0x004fea000383ffff */
[----:B------:R-:W-:Y:S05]  /*7a90*/  BRA `(.L_x_141) ;  /* 0xffffffc000107947 */ /* 0x000fea000383ffff */
.L_x_68:
[----:B------:R-:W-:-:S07]  /*7aa0*/  MOV R0, UR5 ;  /* 0x0000000500007c02 */ /* 0x000fce0008000f00 */
.L_x_142:
[----:B-1----:R1:W2:Y:S02]  /*7ab0*/  SYNCS.PHASECHK.TRANS64.TRYWAIT P0, [R0+URZ], R3 ;  /* 0x00000003000075a7 */ /* 0x0022a400080011ff */
[----:B--2---:R-:W-:Y:S05]  /*7ac0*/  @!P0 NANOSLEEP.SYNCS 0x989680 ;  /* 0x009896800000895d */ /* 0x004fea0003900000 */
[----:B------:R-:W2:Y:S02]  /*7ad0*/  @!P0 SYNCS.PHASECHK.TRANS64 P0, [R0+URZ], R3 ;  /* 0x00000003000085a7 */ /* 0x000ea400080010ff */
[----:B--2---:R-:W-:Y:S05]  /*7ae0*/  @!P0 BRA `(.L_x_142) ;  /* 0xfffffffc00f08947 */ /* 0x004fea000383ffff */
[----:B------:R-:W-:Y:S05]  /*7af0*/  BRA `(.L_x_143) ;  /* 0xffffffc0001c7947 */ /* 0x000fea000383ffff */
.L_x_69:
[----:B-1----:R-:W-:-:S07]  /*7b00*/  MOV R0, UR4 ;  /* 0x0000000400007c02 */ /* 0x002fce0008000f00 */
.L_x_144:
[----:B-1----:R1:W2:Y:S02]  /*7b10*/  SYNCS.PHASECHK.TRANS64.TRYWAIT P0, [R0+URZ], R2 ;  /* 0x00000002000075a7 */ /* 0x0022a400080011ff */
[----:B--2---:R-:W-:Y:S05]  /*7b20*/  @!P0 NANOSLEEP.SYNCS 0x989680 ;  /* 0x009896800000895d */ /* 0x004fea0003900000 */
[----:B------:R-:W2:Y:S02]  /*7b30*/  @!P0 SYNCS.PHASECHK.TRANS64 P0, [R0+URZ], R2 ;  /* 0x00000002000085a7 */ /* 0x000ea400080010ff */
[----:B--2---:R-:W-:Y:S05]  /*7b40*/  @!P0 BRA `(.L_x_144) ;  /* 0xfffffffc00f08947 */ /* 0x004fea000383ffff */
[----:B------:R-:W-:Y:S05]  /*7b50*/  BRA `(.L_x_145) ;  /* 0xffffffc000287947 */ /* 0x000fea000383ffff */
.L_x_74:
[----:B---3--:R3:W4:Y:S02]  /*7b60*/  SYNCS.PHASECHK.TRANS64.TRYWAIT P0, [R12+URZ+0x70], R0 ;  /* 0x000070000c0075a7 */ /* 0x00872400080011ff */
[----:B----4-:R-:W-:Y:S05]  /*7b70*/  @!P0 NANOSLEEP.SYNCS 0x989680 ;  /* 0x009896800000895d */ /* 0x010fea0003900000 */
[----:B------:R-:W4:Y:S02]  /*7b80*/  @!P0 SYNCS.PHASECHK.TRANS64 P0, [R12+URZ+0x70], R0 ;  /* 0x000070000c0085a7 */ /* 0x000f2400080010ff */
[----:B----4-:R-:W-:Y:S05]  /*7b90*/  @!P0 BRA `(.L_x_74) ;  /* 0xfffffffc00f08947 */ /* 0x010fea000383ffff */
[----:B------:R-:W-:Y:S05]  /*7ba0*/  BRA `(.L_x_146) ;  /* 0xffffffc400387947 */ /* 0x000fea000383ffff */
.L_x_77:
[----:B-1----:R-:W-:Y:S07]  /*7bb0*/  MOV R0, UR24 ;  /* 0x0000001800007c02 */ /* 0x002fee0008000f00 */
.L_x_147:
[----:B-1----:R1:W3:Y:S02]  /*7bc0*/  SYNCS.PHASECHK.TRANS64.TRYWAIT P2, [R0+URZ+0x68], R6 ;  /* 0x00006806000075a7 */ /* 0x0022e400080411ff */
[----:B---3--:R-:W-:Y:S05]  /*7bd0*/  @!P2 NANOSLEEP.SYNCS 0x989680 ;  /* 0x009896800000a95d */ /* 0x008fea0003900000 */
[----:B------:R-:W3:Y:S02]  /*7be0*/  @!P2 SYNCS.PHASECHK.TRANS64 P2, [R0+URZ+0x68], R6 ;  /* 0x000068060000a5a7 */ /* 0x000ee400080410ff */
[----:B---3--:R-:W-:Y:S05]  /*7bf0*/  @!P2 BRA `(.L_x_147) ;  /* 0xfffffffc00f0a947 */ /* 0x008fea000383ffff */
[----:B------:R-:W-:Y:S05]  /*7c00*/  BRA `(.L_x_76) ;  /* 0xffffffc8009c7947 */ /* 0x000fea000383ffff */
.L_x_80:
[----:B------:R-:W-:Y:S07]  /*7c10*/  MOV R0, UR4 ;  /* 0x0000000400007c02 */ /* 0x000fee0008000f00 */
.L_x_148:
[----:B-1----:R1:W3:Y:S02]  /*7c20*/  SYNCS.PHASECHK.TRANS64.TRYWAIT P0, [R0+URZ+0x48], R9 ;  /* 0x00004809000075a7 */ /* 0x0022e400080011ff */
[----:B---3--:R-:W-:Y:S05]  /*7c30*/  @!P0 NANOSLEEP.SYNCS 0x989680 ;  /* 0x009896800000895d */ /* 0x008fea0003900000 */
[----:B------:R-:W3:Y:S02]  /*7c40*/  @!P0 SYNCS.PHASECHK.TRANS64 P0, [R0+URZ+0x48], R9 ;  /* 0x00004809000085a7 */ /* 0x000ee400080010ff */
[----:B---3--:R-:W-:Y:S05]  /*7c50*/  @!P0 BRA `(.L_x_148) ;  /* 0xfffffffc00f08947 */ /* 0x008fea000383ffff */
[----:B------:R-:W-:Y:S05]  /*7c60*/  BRA `(.L_x_149) ;  /* 0xffffffc800fc7947 */ /* 0x000fea000383ffff */
.L_x_81:
[----:B------:R-:W-:Y:S07]  /*7c70*/  MOV R6, UR5 ;  /* 0x0000000500067c02 */ /* 0x000fee0008000f00 */
.L_x_150:
[----:B-1----:R1:W3:Y:S02]  /*7c80*/  SYNCS.PHASECHK.TRANS64.TRYWAIT P0, [R6+URZ+0x48], R0 ;  /* 0x00004800060075a7 */ /* 0x0022e400080011ff */
[----:B---3--:R-:W-:Y:S05]  /*7c90*/  @!P0 NANOSLEEP.SYNCS 0x989680 ;  /* 0x009896800000895d */ /* 0x008fea0003900000 */
[----:B------:R-:W3:Y:S02]  /*7ca0*/  @!P0 SYNCS.PHASECHK.TRANS64 P0, [R6+URZ+0x48], R0 ;  /* 0x00004800060085a7 */ /* 0x000ee400080010ff */
[----:B---3--:R-:W-:Y:S05]  /*7cb0*/  @!P0 BRA `(.L_x_150) ;  /* 0xfffffffc00f08947 */ /* 0x008fea000383ffff */
[----:B------:R-:W-:Y:S05]  /*7cc0*/  BRA `(.L_x_151) ;  /* 0xffffffcc00587947 */ /* 0x000fea000383ffff */
.L_x_83:
[----:B------:R-:W-:-:S07]  /*7cd0*/  MOV R0, UR4 ;  /* 0x0000000400007c02 */ /* 0x000fce0008000f00 */
.L_x_152:
[----:B-1----:R1:W4:Y:S02]  /*7ce0*/  SYNCS.PHASECHK.TRANS64.TRYWAIT P0, [R0+URZ], R2 ;  /* 0x00000002000075a7 */ /* 0x00232400080011ff */
[----:B----4-:R-:W-:Y:S05]  /*7cf0*/  @!P0 NANOSLEEP.SYNCS 0x989680 ;  /* 0x009896800000895d */ /* 0x010fea0003900000 */
[----:B------:R-:W4:Y:S02]  /*7d00*/  @!P0 SYNCS.PHASECHK.TRANS64 P0, [R0+URZ], R2 ;  /* 0x00000002000085a7 */ /* 0x000f2400080010ff */
[----:B----4-:R-:W-:Y:S05]  /*7d10*/  @!P0 BRA `(.L_x_152) ;  /* 0xfffffffc00f08947 */ /* 0x010fea000383ffff */
[----:B------:R-:W-:Y:S05]  /*7d20*/  BRA `(.L_x_153) ;  /* 0xffffffcc00e87947 */ /* 0x000fea000383ffff */
.L_x_84:
[----:B------:R-:W-:-:S07]  /*7d30*/  MOV R0, UR5 ;  /* 0x0000000500007c02 */ /* 0x000fce0008000f00 */
.L_x_154:
[----:B-1----:R1:W4:Y:S02]  /*7d40*/  SYNCS.PHASECHK.TRANS64.TRYWAIT P0, [R0+URZ], R2 ;  /* 0x00000002000075a7 */ /* 0x00232400080011ff */
[----:B----4-:R-:W-:Y:S05]  /*7d50*/  @!P0 NANOSLEEP.SYNCS 0x989680 ;  /* 0x009896800000895d */ /* 0x010fea0003900000 */
[----:B------:R-:W4:Y:S02]  /*7d60*/  @!P0 SYNCS.PHASECHK.TRANS64 P0, [R0+URZ], R2 ;  /* 0x00000002000085a7 */ /* 0x000f2400080010ff */
[----:B----4-:R-:W-:Y:S05]  /*7d70*/  @!P0 BRA `(.L_x_154) ;  /* 0xfffffffc00f08947 */ /* 0x010fea000383ffff */
[----:B------:R-:W-:Y:S05]  /*7d80*/  BRA `(.L_x_155) ;  /* 0xffffffcc00f47947 */ /* 0x000fea000383ffff */
.L_x_86:
[----:B-1----:R1:W2:Y:S02]  /*7d90*/  SYNCS.PHASECHK.TRANS64.TRYWAIT P0, [R0+URZ+0x70], R2 ;  /* 0x00007002000075a7 */ /* 0x0022a400080011ff */
[----:B--2---:R-:W-:Y:S05]  /*7da0*/  @!P0 NANOSLEEP.SYNCS 0x989680 ;  /* 0x009896800000895d */ /* 0x004fea0003900000 */
[----:B------:R-:W2:Y:S02]  /*7db0*/  @!P0 SYNCS.PHASECHK.TRANS64 P0, [R0+URZ+0x70], R2 ;  /* 0x00007002000085a7 */ /* 0x000ea400080010ff */
[----:B--2---:R-:W-:Y:S05]  /*7dc0*/  @!P0 BRA `(.L_x_86) ;  /* 0xfffffffc00f08947 */ /* 0x004fea000383ffff */
[----:B------:R-:W-:Y:S05]  /*7dd0*/  BRA `(.L_x_156) ;  /* 0xffffffd000e07947 */ /* 0x000fea000383ffff */
.L_x_96:
[----:B-1----:R1:W3:Y:S02]  /*7de0*/  SYNCS.PHASECHK.TRANS64.TRYWAIT P1, [R2+URZ+0x30], R4 ;  /* 0x00003004020075a7 */ /* 0x0022e400080211ff */
[----:B---3--:R-:W-:Y:S05]  /*7df0*/  @!P1 NANOSLEEP.SYNCS 0x989680 ;  /* 0x009896800000995d */ /* 0x008fea0003900000 */
[----:B------:R-:W3:Y:S02]  /*7e00*/  @!P1 SYNCS.PHASECHK.TRANS64 P1, [R2+URZ+0x30], R4 ;  /* 0x00003004020095a7 */ /* 0x000ee400080210ff */
[----:B---3--:R-:W-:Y:S05]  /*7e10*/  @!P1 BRA `(.L_x_96) ;  /* 0xfffffffc00f09947 */ /* 0x008fea000383ffff */
[----:B------:R-:W-:Y:S05]  /*7e20*/  BRA `(.L_x_95) ;  /* 0xffffffe000507947 */ /* 0x000fea000383ffff */
.L_x_98:
[----:B-1----:R1:W2:Y:S02]  /*7e30*/  SYNCS.PHASECHK.TRANS64.TRYWAIT P0, [R27+URZ+0x90], R3 ;  /* 0x000090031b0075a7 */ /* 0x0022a400080011ff */
[----:B--2---:R-:W-:Y:S05]  /*7e40*/  @!P0 NANOSLEEP.SYNCS 0x989680 ;  /* 0x009896800000895d */ /* 0x004fea0003900000 */
[----:B------:R-:W2:Y:S02]  /*7e50*/  @!P0 SYNCS.PHASECHK.TRANS64 P0, [R27+URZ+0x90], R3 ;  /* 0x000090031b0085a7 */ /* 0x000ea400080010ff */
[----:B--2---:R-:W-:Y:S05]  /*7e60*/  @!P0 BRA `(.L_x_98) ;  /* 0xfffffffc00f08947 */ /* 0x004fea000383ffff */
[----:B------:R-:W-:Y:S05]  /*7e70*/  BRA `(.L_x_97) ;  /* 0xffffffe000a07947 */ /* 0x000fea000383ffff */
.L_x_109:
[----:B-1----:R1:W2:Y:S02]  /*7e80*/  SYNCS.PHASECHK.TRANS64.TRYWAIT P0, [R2+URZ+0x30], R63 ;  /* 0x0000303f020075a7 */ /* 0x0022a400080011ff */
[----:B--2---:R-:W-:Y:S05]  /*7e90*/  @!P0 NANOSLEEP.SYNCS 0x989680 ;  /* 0x009896800000895d */ /* 0x004fea0003900000 */
[----:B------:R-:W2:Y:S02]  /*7ea0*/  @!P0 SYNCS.PHASECHK.TRANS64 P0, [R2+URZ+0x30], R63 ;  /* 0x0000303f020085a7 */ /* 0x000ea400080010ff */
[----:B--2---:R-:W-:Y:S05]  /*7eb0*/  @!P0 BRA `(.L_x_109) ;  /* 0xfffffffc00f08947 */ /* 0x004fea000383ffff */
[----:B------:R-:W-:Y:S05]  /*7ec0*/  BRA `(.L_x_108) ;  /* 0xffffffe800b47947 */ /* 0x000fea000383ffff */
        .weak           $__internal_0_$__cuda_sm10x_tcgen05_guardrail_trap_col_being_dealloced_not_returned_by_alloc
        .type           $__internal_0_$__cuda_sm10x_tcgen05_guardrail_trap_col_being_dealloced_not_returned_by_alloc,@function
        .size           $__internal_0_$__cuda_sm10x_tcgen05_guardrail_trap_col_being_dealloced_not_returned_by_alloc,($__internal_1_$__cuda_sm10x_tcgen05_guardrail_trap_phase_invalid_during_alloc - $__internal_0_$__cuda_sm10x_tcgen05_guardrail_trap_col_being_dealloced_not_returned_by_alloc)
$__internal_0_$__cuda_sm10x_tcgen05_guardrail_trap_col_being_dealloced_not_returned_by_alloc:
[----:B------:R-:W-:Y:S05]  /*7ed0*/  BPT.TRAP 0x1 ;  /* 0x000000040000795c */ /* 0x000fea0000300000 */
[----:B------:R-:W-:-:S04]  /*7ee0*/  HFMA2 R3, -RZ, RZ, 0, 0 ;  /* 0x00000000ff037431 */ /* 0x000fc800000001ff */
[----:B------:R-:W-:Y:S05]  /*7ef0*/  RET.REL.NODEC R2 `(_ZN7cutlass13device_kernelINS_4gemm6kernel13GemmUniversalIN4cute5tupleIJiiiiEEENS1_10collective13CollectiveMmaINS1_35MainloopSm100TmaUmmaWarpSpecializedILi3ELi2ELi4ENS5_IJNS4_1CILi2EEESB_NSA_ILi1EEEEEEEENS5_IJNSA_ILi64EEESF_NSA_ILi32EEEEEENS_6half_tENS5_IJlSC_lEEESI_SJ_NS4_8TiledMMAINS4_8MMA_AtomIJNS4_20SM100_MMA_F16BF16_SSISI_SI_fLi64ELi64ELNS4_4UMMA5MajorE0ELSO_0ELNSN_7ScaleInE0ELSP_0EEEEEENS4_6LayoutINS5_IJSC_SC_SC_EEENS5_IJNSA_ILi0EEESU_SU_EEEEENS5_IJNS4_10UnderscoreESX_SX_EEEEENS4_23SM90_TMA_LOAD_MULTICASTENS4_14ComposedLayoutINS4_7SwizzleILi2ELi4ELi3EEENS4_18smem_ptr_flag_bitsILi16EEENSS_INS5_IJNSA_ILi8EEESG_EEENS5_IJSG_SC_EEEEEEEvNS4_8identityES10_S1A_vS1B_EENS_8epilogue10collective18CollectiveEpilogueINS1D_23Sm100TmaWarpSpecializedILi3ELi2ELi16ELb1ELb0EEEJSH_NS5_IJNSS_ISF_SC_EENSS_ISG_SC_EEEEESI_SJ_SI_SJ_NS1D_6fusion15FusionCallbacksIS1H_NS1L_17LinearCombinationISI_fSI_fLNS_15FloatRoundStyleE2EEESH_S1K_JEEENS4_5SM1004TMEM4LOAD26SM100_TMEM_LOAD_16dp256b4xENS4_13SM90_TMA_LOADES1A_NS4_17SM75_U32x4_LDSM_NENS4_14SM90_TMA_STOREES1A_NS4_17SM90_U32x4_STSM_NENS4_39AutoVectorizingCopyWithAssumedAlignmentILi128EEEEEEvvEEEEvNT_6ParamsE) ;  /* 0xffffff8002407950 */ /* 0x000fea0003c3ffff */
        .weak           $__internal_1_$__cuda_sm10x_tcgen05_guardrail_trap_phase_invalid_during_alloc
        .type           $__internal_1_$__cuda_sm10x_tcgen05_guardrail_trap_phase_invalid_during_alloc,@function
        .size           $__internal_1_$__cuda_sm10x_tcgen05_guardrail_trap_phase_invalid_during_alloc,($__internal_2_$__cuda_sm10x_tcgen05_guardrail_trap_unallocated_columns_being_dealloced - $__internal_1_$__cuda_sm10x_tcgen05_guardrail_trap_phase_invalid_during_alloc)
$__internal_1_$__cuda_sm10x_tcgen05_guardrail_trap_phase_invalid_during_alloc:
[----:B------:R-:W-:Y:S05]  /*7f00*/  BPT.TRAP 0x1 ;  /* 0x000000040000795c */ /* 0x000fea0000300000 */
[----:B------:R-:W-:-:S04]  /*7f10*/  MOV R5, 0x0 ;  /* 0x0000000000057802 */ /* 0x000fc80000000f00 */
[----:B------:R-:W-:Y:S05]  /*7f20*/  RET.REL.NODEC R4 `(_ZN7cutlass13device_kernelINS_4gemm6kernel13GemmUniversalIN4cute5tupleIJiiiiEEENS1_10collective13CollectiveMmaINS1_35MainloopSm100TmaUmmaWarpSpecializedILi3ELi2ELi4ENS5_IJNS4_1CILi2EEESB_NSA_ILi1EEEEEEEENS5_IJNSA_ILi64EEESF_NSA_ILi32EEEEEENS_6half_tENS5_IJlSC_lEEESI_SJ_NS4_8TiledMMAINS4_8MMA_AtomIJNS4_20SM100_MMA_F16BF16_SSISI_SI_fLi64ELi64ELNS4_4UMMA5MajorE0ELSO_0ELNSN_7ScaleInE0ELSP_0EEEEEENS4_6LayoutINS5_IJSC_SC_SC_EEENS5_IJNSA_ILi0EEESU_SU_EEEEENS5_IJNS4_10UnderscoreESX_SX_EEEEENS4_23SM90_TMA_LOAD_MULTICASTENS4_14ComposedLayoutINS4_7SwizzleILi2ELi4ELi3EEENS4_18smem_ptr_flag_bitsILi16EEENSS_INS5_IJNSA_ILi8EEESG_EEENS5_IJSG_SC_EEEEEEEvNS4_8identityES10_S1A_vS1B_EENS_8epilogue10collective18CollectiveEpilogueINS1D_23Sm100TmaWarpSpecializedILi3ELi2ELi16ELb1ELb0EEEJSH_NS5_IJNSS_ISF_SC_EENSS_ISG_SC_EEEEESI_SJ_SI_SJ_NS1D_6fusion15FusionCallbacksIS1H_NS1L_17LinearCombinationISI_fSI_fLNS_15FloatRoundStyleE2EEESH_S1K_JEEENS4_5SM1004TMEM4LOAD26SM100_TMEM_LOAD_16dp256b4xENS4_13SM90_TMA_LOADES1A_NS4_17SM75_U32x4_LDSM_NENS4_14SM90_TMA_STOREES1A_NS4_17SM90_U32x4_STSM_NENS4_39AutoVectorizingCopyWithAssumedAlignmentILi128EEEEEEvvEEEEvNT_6ParamsE) ;  /* 0xffffff8004347950 */ /* 0x000fea0003c3ffff */
        .weak           $__internal_2_$__cuda_sm10x_tcgen05_guardrail_trap_unallocated_columns_being_dealloced
        .type           $__internal_2_$__cuda_sm10x_tcgen05_guardrail_trap_unallocated_columns_being_dealloced,@function
        .size           $__internal_2_$__cuda_sm10x_tcgen05_guardrail_trap_unallocated_columns_being_dealloced,(.L_x_158 - $__internal_2_$__cuda_sm10x_tcgen05_guardrail_trap_unallocated_columns_being_dealloced)
$__internal_2_$__cuda_sm10x_tcgen05_guardrail_trap_unallocated_columns_being_dealloced:
[----:B------:R-:W-:Y:S05]  /*7f30*/  BPT.TRAP 0x1 ;  /* 0x000000040000795c */ /* 0x000fea0000300000 */
[----:B------:R-:W-:-:S04]  /*7f40*/  HFMA2 R3, -RZ, RZ, 0, 0 ;  /* 0x00000000ff037431 */ /* 0x000fc800000001ff */
[----:B------:R-:W-:Y:S05]  /*7f50*/  RET.REL.NODEC R2 `(_ZN7cutlass13device_kernelINS_4gemm6kernel13GemmUniversalIN4cute5tupleIJiiiiEEENS1_10collective13CollectiveMmaINS1_35MainloopSm100TmaUmmaWarpSpecializedILi3ELi2ELi4ENS5_IJNS4_1CILi2EEESB_NSA_ILi1EEEEEEEENS5_IJNSA_ILi64EEESF_NSA_ILi32EEEEEENS_6half_tENS5_IJlSC_lEEESI_SJ_NS4_8TiledMMAINS4_8MMA_AtomIJNS4_20SM100_MMA_F16BF16_SSISI_SI_fLi64ELi64ELNS4_4UMMA5MajorE0ELSO_0ELNSN_7ScaleInE0ELSP_0EEEEEENS4_6LayoutINS5_IJSC_SC_SC_EEENS5_IJNSA_ILi0EEESU_SU_EEEEENS5_IJNS4_10UnderscoreESX_SX_EEEEENS4_23SM90_TMA_LOAD_MULTICASTENS4_14ComposedLayoutINS4_7SwizzleILi2ELi4ELi3EEENS4_18smem_ptr_flag_bitsILi16EEENSS_INS5_IJNSA_ILi8EEESG_EEENS5_IJSG_SC_EEEEEEEvNS4_8identityES10_S1A_vS1B_EENS_8epilogue10collective18CollectiveEpilogueINS1D_23Sm100TmaWarpSpecializedILi3ELi2ELi16ELb1ELb0EEEJSH_NS5_IJNSS_ISF_SC_EENSS_ISG_SC_EEEEESI_SJ_SI_SJ_NS1D_6fusion15FusionCallbacksIS1H_NS1L_17LinearCombinationISI_fSI_fLNS_15FloatRoundStyleE2EEESH_S1K_JEEENS4_5SM1004TMEM4LOAD26SM100_TMEM_LOAD_16dp256b4xENS4_13SM90_TMA_LOADES1A_NS4_17SM75_U32x4_LDSM_NENS4_14SM90_TMA_STOREES1A_NS4_17SM90_U32x4_STSM_NENS4_39AutoVectorizingCopyWithAssumedAlignmentILi128EEEEEEvvEEEEvNT_6ParamsE) ;  /* 0xffffff8002287950 */ /* 0x000fea0003c3ffff */
.L_x_157:
[----:B------:R-:W-:-:S00]  /*7f60*/  BRA `(.L_x_157) ;  /* 0xfffffffc00fc7947 */ /* 0x000fc0000383ffff */
[----:B------:R-:W-:-:S00]  /*7f70*/  NOP ;  /* 0x0000000000007918 */ /* 0x000fc00000000000 */
        /* <DEDUP_REMOVED lines=8> */
.L_x_158:


//--------------------- .nv.global.init           --------------------------
	.section	.nv.global.init,"aw",@progbits
.nv.global.init:
	.type		$str$27,@object
	.size		$str$27,($str$28 - $str$27)
$str$27:
        /*0000*/ 	.byte	0x28, 0x61, 0x64, 0x64, 0x72, 0x65, 0x73, 0x73, 0x20, 0x26, 0x20, 0x6d, 0x61, 0x73, 0x6b, 0x29
        /*0010*/ 	.byte	0x20, 0x3d, 0x3d, 0x20, 0x30, 0x00
	.type		$str$28,@object
	.size		$str$28,($str$26 - $str$28)
$str$28:
        /*0016*/ 	.byte	0x2f, 0x74, 0x6d, 0x70, 0x2f, 0x63, 0x75, 0x74, 0x6c, 0x61, 0x73, 0x73, 0x5f, 0x73, 0x77, 0x65
        /*0026*/ 	.byte	0x65, 0x70, 0x5f, 0x73, 0x72, 0x63, 0x2f, 0x69, 0x6e, 0x63, 0x6c, 0x75, 0x64, 0x65, 0x2f, 0x63
        /*0036*/ 	.byte	0x75, 0x74, 0x65, 0x2f, 0x70, 0x6f, 0x69, 0x6e, 0x74, 0x65, 0x72, 0x5f, 0x66, 0x6c, 0x61, 0x67
        /*0046*/ 	.byte	0x67, 0x65, 0x64, 0x2e, 0x68, 0x70, 0x70, 0x00
	.type		$str$26,@object
	.size		$str$26,($str$25 - $str$26)
$str$26:
        /*004e*/ 	.byte	0x2f, 0x74, 0x6d, 0x70, 0x2f, 0x63, 0x75, 0x74, 0x6c, 0x61, 0x73, 0x73, 0x5f, 0x73, 0x77, 0x65
        /*005e*/ 	.byte	0x65, 0x70, 0x5f, 0x73, 0x72, 0x63, 0x2f, 0x69, 0x6e, 0x63, 0x6c, 0x75, 0x64, 0x65, 0x2f, 0x63
        /*006e*/ 	.byte	0x75, 0x74, 0x65, 0x2f, 0x61, 0x74, 0x6f, 0x6d, 0x2f, 0x63, 0x6f, 0x70, 0x79, 0x5f, 0x74, 0x72
        /*007e*/ 	.byte	0x61, 0x69, 0x74, 0x73, 0x5f, 0x73, 0x6d, 0x31, 0x30, 0x30, 0x2e, 0x68, 0x70, 0x70, 0x00
	.type		$str$25,@object
	.size		$str$25,(__unnamed_1 - $str$25)
$str$25:
        /*008d*/ 	.byte	0x28, 0x28, 0x75, 0x69, 0x6e, 0x74, 0x33, 0x32, 0x5f, 0x74, 0x28, 0x74, 0x68, 0x72, 0x65, 0x61
        /*009d*/ 	.byte	0x64, 0x49, 0x64, 0x78, 0x2e, 0x78, 0x29, 0x20, 0x2f, 0x20, 0x33, 0x32, 0x29, 0x20, 0x25, 0x20
        /*00ad*/ 	.byte	0x34, 0x29, 0x20, 0x3d, 0x3d, 0x20, 0x28, 0x28, 0x28, 0x74, 0x6d, 0x65, 0x6d, 0x5f, 0x61, 0x64
        /*00bd*/ 	.byte	0x64, 0x72, 0x20, 0x3e, 0x3e, 0x20, 0x31, 0x36, 0x29, 0x20, 0x2f, 0x20, 0x33, 0x32, 0x29, 0x20
        /*00cd*/ 	.byte	0x25, 0x20, 0x34, 0x29, 0x00
	.type		__unnamed_1,@object
	.size		__unnamed_1,(__unnamed_2 - __unnamed_1)
__unnamed_1:
        /*00d2*/ 	.byte	0x61, 0x75, 0x74, 0x6f, 0x20, 0x63, 0x75, 0x74, 0x65, 0x3a, 0x3a, 0x61, 0x73, 0x5f, 0x70, 0x6f
        /* <DEDUP_REMOVED lines=24> */
        /*0262*/ 	.byte	0x3e, 0x3e, 0x3e, 0x5d, 0x00
	.type		__unnamed_2,@object
	.size		__unnamed_2,(.L_2 - __unnamed_2)
__unnamed_2:
        /* <DEDUP_REMOVED lines=46> */
.L_2:


//--------------------- .nv.shared._ZN7cutlass13device_kernelINS_4gemm6kernel13GemmUniversalIN4cute5tupleIJiiiiEEENS1_10collective13CollectiveMmaINS1_35MainloopSm100TmaUmmaWarpSpecializedILi3ELi2ELi4ENS5_IJNS4_1CILi2EEESB_NSA_ILi1EEEEEEEENS5_IJNSA_ILi64EEESF_NSA_ILi32EEEEEENS_6half_tENS5_IJlSC_lEEESI_SJ_NS4_8TiledMMAINS4_8MMA_AtomIJNS4_20SM100_MMA_F16BF16_SSISI_SI_fLi64ELi64ELNS4_4UMMA5MajorE0ELSO_0ELNSN_7ScaleInE0ELSP_0EEEEEENS4_6LayoutINS5_IJSC_SC_SC_EEENS5_IJNSA_ILi0EEESU_SU_EEEEENS5_IJNS4_10UnderscoreESX_SX_EEEEENS4_23SM90_TMA_LOAD_MULTICASTENS4_14ComposedLayoutINS4_7SwizzleILi2ELi4ELi3EEENS4_18smem_ptr_flag_bitsILi16EEENSS_INS5_IJNSA_ILi8EEESG_EEENS5_IJSG_SC_EEEEEEEvNS4_8identityES10_S1A_vS1B_EENS_8epilogue10collective18CollectiveEpilogueINS1D_23Sm100TmaWarpSpecializedILi3ELi2ELi16ELb1ELb0EEEJSH_NS5_IJNSS_ISF_SC_EENSS_ISG_SC_EEEEESI_SJ_SI_SJ_NS1D_6fusion15FusionCallbacksIS1H_NS1L_17LinearCombinationISI_fSI_fLNS_15FloatRoundStyleE2EEESH_S1K_JEEENS4_5SM1004TMEM4LOAD26SM100_TMEM_LOAD_16dp256b4xENS4_13SM90_TMA_LOADES1A_NS4_17SM75_U32x4_LDSM_NENS4_14SM90_TMA_STOREES1A_NS4_17SM90_U32x4_STSM_NENS4_39AutoVectorizingCopyWithAssumedAlignmentILi128EEEEEEvvEEEEvNT_6ParamsE --------------------------
	.section	.nv.shared._ZN7cutlass13device_kernelINS_4gemm6kernel13GemmUniversalIN4cute5tupleIJiiiiEEENS1_10collective13CollectiveMmaINS1_35MainloopSm100TmaUmmaWarpSpecializedILi3ELi2ELi4ENS5_IJNS4_1CILi2EEESB_NSA_ILi1EEEEEEEENS5_IJNSA_ILi64EEESF_NSA_ILi32EEEEEENS_6half_tENS5_IJlSC_lEEESI_SJ_NS4_8TiledMMAINS4_8MMA_AtomIJNS4_20SM100_MMA_F16BF16_SSISI_SI_fLi64ELi64ELNS4_4UMMA5MajorE0ELSO_0ELNSN_7ScaleInE0ELSP_0EEEEEENS4_6LayoutINS5_IJSC_SC_SC_EEENS5_IJNSA_ILi0EEESU_SU_EEEEENS5_IJNS4_10UnderscoreESX_SX_EEEEENS4_23SM90_TMA_LOAD_MULTICASTENS4_14ComposedLayoutINS4_7SwizzleILi2ELi4ELi3EEENS4_18smem_ptr_flag_bitsILi16EEENSS_INS5_IJNSA_ILi8EEESG_EEENS5_IJSG_SC_EEEEEEEvNS4_8identityES10_S1A_vS1B_EENS_8epilogue10collective18CollectiveEpilogueINS1D_23Sm100TmaWarpSpecializedILi3ELi2ELi16ELb1ELb0EEEJSH_NS5_IJNSS_ISF_SC_EENSS_ISG_SC_EEEEESI_SJ_SI_SJ_NS1D_6fusion15FusionCallbacksIS1H_NS1L_17LinearCombinationISI_fSI_fLNS_15FloatRoundStyleE2EEESH_S1K_JEEENS4_5SM1004TMEM4LOAD26SM100_TMEM_LOAD_16dp256b4xENS4_13SM90_TMA_LOADES1A_NS4_17SM75_U32x4_LDSM_NENS4_14SM90_TMA_STOREES1A_NS4_17SM90_U32x4_STSM_NENS4_39AutoVectorizingCopyWithAssumedAlignmentILi128EEEEEEvvEEEEvNT_6ParamsE,"aw",@nobits
	.sectionflags	@""
	.align	16
	.zero		1024


//--------------------- .nv.shared.reserved.0     --------------------------
	.section	.nv.shared.reserved.0,"aw",@nobits
	.weak		__nv_reservedSMEM_offset_0_alias
	.size		__nv_reservedSMEM_offset_0_alias, 0, 64
	.other		__nv_reservedSMEM_offset_0_alias,@"STO_CUDA_RESERVED_SHARED STV_DEFAULT"
__nv_reservedSMEM_offset_0_alias:
	.zero		0
.nv.shared.reserved.0:
	.zero		64
	.weak		__nv_reservedSMEM_tcgen05_partition
	.type		__nv_reservedSMEM_tcgen05_partition,@object
	.size		__nv_reservedSMEM_tcgen05_partition,(.L_0 - __nv_reservedSMEM_tcgen05_partition)
__nv_reservedSMEM_tcgen05_partition:
	.zero		32
.L_0:


//--------------------- .nv.global                --------------------------
	.section	.nv.global,"aw",@nobits
.nv.global:
	.type		_ZN39_INTERNAL_957204aa_4_k_cu_9898e9e6_70124cute1_E,@object
	.size		_ZN39_INTERNAL_957204aa_4_k_cu_9898e9e6_70124cute1_E,(_ZN39_INTERNAL_957204aa_4_k_cu_9898e9e6_70124cuda3std3__45__cpo6cbeginE - _ZN39_INTERNAL_957204aa_4_k_cu_9898e9e6_70124cute1_E)
_ZN39_INTERNAL_957204aa_4_k_cu_9898e9e6_70124cute1_E:
	.zero		1
	.type		_ZN39_INTERNAL_957204aa_4_k_cu_9898e9e6_70124cuda3std3__45__cpo6cbeginE,@object
	.size		_ZN39_INTERNAL_957204aa_4_k_cu_9898e9e6_70124cuda3std3__45__cpo6cbeginE,(_ZN39_INTERNAL_957204aa_4_k_cu_9898e9e6_70124cuda3std3__48in_placeE - _ZN39_INTERNAL_957204aa_4_k_cu_9898e9e6_70124cuda3std3__45__cpo6cbeginE)
_ZN39_INTERNAL_957204aa_4_k_cu_9898e9e6_70124cuda3std3__45__cpo6cbeginE:
	.zero		1
	.type		_ZN39_INTERNAL_957204aa_4_k_cu_9898e9e6_70124cuda3std3__48in_placeE,@object
	.size		_ZN39_INTERNAL_957204aa_4_k_cu_9898e9e6_70124cuda3std3__48in_placeE,(_ZN39_INTERNAL_957204aa_4_k_cu_9898e9e6_70124cuda3std6ranges3__45__cpo9iter_moveE - _ZN39_INTERNAL_957204aa_4_k_cu_9898e9e6_70124cuda3std3__48in_placeE)
_ZN39_INTERNAL_957204aa_4_k_cu_9898e9e6_70124cuda3std3__48in_placeE:
	.zero		1
	.type		_ZN39_INTERNAL_957204aa_4_k_cu_9898e9e6_70124cuda3std6ranges3__45__cpo9iter_moveE,@object
	.size		_ZN39_INTERNAL_957204aa_4_k_cu_9898e9e6_70124cuda3std6ranges3__45__cpo9iter_moveE,(_ZN39_INTERNAL_957204aa_4_k_cu_9898e9e6_70124cuda3std3__45__cpo5beginE - _ZN39_INTERNAL_957204aa_4_k_cu_9898e9e6_70124cuda3std6ranges3__45__cpo9iter_moveE)
_ZN39_INTERNAL_957204aa_4_k_cu_9898e9e6_70124cuda3std6ranges3__45__cpo9iter_moveE:
	.zero		1
	.type		_ZN39_INTERNAL_957204aa_4_k_cu_9898e9e6_70124cuda3std3__45__cpo5beginE,@object
	.size		_ZN39_INTERNAL_957204aa_4_k_cu_9898e9e6_70124cuda3std3__45__cpo5beginE,(_ZN39_INTERNAL_957204aa_4_k_cu_9898e9e6_70124cuda3std3__441_GLOBAL__N__957204aa_4_k_cu_9898e9e6_70126ignoreE - _ZN39_INTERNAL_957204aa_4_k_cu_9898e9e6_70124cuda3std3__45__cpo5beginE)
_ZN39_INTERNAL_957204aa_4_k_cu_9898e9e6_70124cuda3std3__45__cpo5beginE:
	.zero		1
	.type		_ZN39_INTERNAL_957204aa_4_k_cu_9898e9e6_70124cuda3std3__441_GLOBAL__N__957204aa_4_k_cu_9898e9e6_70126ignoreE,@object
	.size		_ZN39_INTERNAL_957204aa_4_k_cu_9898e9e6_70124cuda3std3__441_GLOBAL__N__957204aa_4_k_cu_9898e9e6_70126ignoreE,(_ZN39_INTERNAL_957204aa_4_k_cu_9898e9e6_70124cute7productE - _ZN39_INTERNAL_957204aa_4_k_cu_9898e9e6_70124cuda3std3__441_GLOBAL__N__957204aa_4_k_cu_9898e9e6_70126ignoreE)
_ZN39_INTERNAL_957204aa_4_k_cu_9898e9e6_70124cuda3std3__441_GLOBAL__N__957204aa_4_k_cu_9898e9e6_70126ignoreE:
	.zero		1
	.type		_ZN39_INTERNAL_957204aa_4_k_cu_9898e9e6_70124cute7productE,@object
	.size		_ZN39_INTERNAL_957204aa_4_k_cu_9898e9e6_70124cute7productE,(_ZN39_INTERNAL_957204aa_4_k_cu_9898e9e6_70124cuda3std3__45__cpo3endE - _ZN39_INTERNAL_957204aa_4_k_cu_9898e9e6_70124cute7productE)
_ZN39_INTERNAL_957204aa_4_k_cu_9898e9e6_70124cute7productE:
	.zero		1
	.type		_ZN39_INTERNAL_957204aa_4_k_cu_9898e9e6_70124cuda3std3__45__cpo3endE,@object
	.size		_ZN39_INTERNAL_957204aa_4_k_cu_9898e9e6_70124cuda3std3__45__cpo3endE,(_ZN39_INTERNAL_957204aa_4_k_cu_9898e9e6_70124cuda3std3__419piecewise_constructE - _ZN39_INTERNAL_957204aa_4_k_cu_9898e9e6_70124cuda3std3__45__cpo3endE)
_ZN39_INTERNAL_957204aa_4_k_cu_9898e9e6_70124cuda3std3__45__cpo3endE:
	.zero		1
	.type		_ZN39_INTERNAL_957204aa_4_k_cu_9898e9e6_70124cuda3std3__419piecewise_constructE,@object
	.size		_ZN39_INTERNAL_957204aa_4_k_cu_9898e9e6_70124cuda3std3__419piecewise_constructE,(_ZN39_INTERNAL_957204aa_4_k_cu_9898e9e6_70124cuda3std3__45__cpo4cendE - _ZN39_INTERNAL_957204aa_4_k_cu_9898e9e6_70124cuda3std3__419piecewise_constructE)
_ZN39_INTERNAL_957204aa_4_k_cu_9898e9e6_70124cuda3std3__419piecewise_constructE:
	.zero		1
	.type		_ZN39_INTERNAL_957204aa_4_k_cu_9898e9e6_70124cuda3std3__45__cpo4cendE,@object
	.size		_ZN39_INTERNAL_957204aa_4_k_cu_9898e9e6_70124cuda3std3__45__cpo4cendE,(_ZN39_INTERNAL_957204aa_4_k_cu_9898e9e6_70124cuda3std6ranges3__45__cpo4swapE - _ZN39_INTERNAL_957204aa_4_k_cu_9898e9e6_70124cuda3std3__45__cpo4cendE)
_ZN39_INTERNAL_957204aa_4_k_cu_9898e9e6_70124cuda3std3__45__cpo4cendE:
	.zero		1
	.type		_ZN39_INTERNAL_957204aa_4_k_cu_9898e9e6_70124cuda3std6ranges3__45__cpo4swapE,@object
	.size		_ZN39_INTERNAL_957204aa_4_k_cu_9898e9e6_70124cuda3std6ranges3__45__cpo4swapE,(.L_10 - _ZN39_INTERNAL_957204aa_4_k_cu_9898e9e6_70124cuda3std6ranges3__45__cpo4swapE)
_ZN39_INTERNAL_957204aa_4_k_cu_9898e9e6_70124cuda3std6ranges3__45__cpo4swapE:
	.zero		1
.L_10:


//--------------------- .nv.constant0._ZN7cutlass13device_kernelINS_4gemm6kernel13GemmUniversalIN4cute5tupleIJiiiiEEENS1_10collective13CollectiveMmaINS1_35MainloopSm100TmaUmmaWarpSpecializedILi3ELi2ELi4ENS5_IJNS4_1CILi2EEESB_NSA_ILi1EEEEEEEENS5_IJNSA_ILi64EEESF_NSA_ILi32EEEEEENS_6half_tENS5_IJlSC_lEEESI_SJ_NS4_8TiledMMAINS4_8MMA_AtomIJNS4_20SM100_MMA_F16BF16_SSISI_SI_fLi64ELi64ELNS4_4UMMA5MajorE0ELSO_0ELNSN_7ScaleInE0ELSP_0EEEEEENS4_6LayoutINS5_IJSC_SC_SC_EEENS5_IJNSA_ILi0EEESU_SU_EEEEENS5_IJNS4_10UnderscoreESX_SX_EEEEENS4_23SM90_TMA_LOAD_MULTICASTENS4_14ComposedLayoutINS4_7SwizzleILi2ELi4ELi3EEENS4_18smem_ptr_flag_bitsILi16EEENSS_INS5_IJNSA_ILi8EEESG_EEENS5_IJSG_SC_EEEEEEEvNS4_8identityES10_S1A_vS1B_EENS_8epilogue10collective18CollectiveEpilogueINS1D_23Sm100TmaWarpSpecializedILi3ELi2ELi16ELb1ELb0EEEJSH_NS5_IJNSS_ISF_SC_EENSS_ISG_SC_EEEEESI_SJ_SI_SJ_NS1D_6fusion15FusionCallbacksIS1H_NS1L_17LinearCombinationISI_fSI_fLNS_15FloatRoundStyleE2EEESH_S1K_JEEENS4_5SM1004TMEM4LOAD26SM100_TMEM_LOAD_16dp256b4xENS4_13SM90_TMA_LOADES1A_NS4_17SM75_U32x4_LDSM_NENS4_14SM90_TMA_STOREES1A_NS4_17SM90_U32x4_STSM_NENS4_39AutoVectorizingCopyWithAssumedAlignmentILi128EEEEEEvvEEEEvNT_6ParamsE --------------------------
	.section	.nv.constant0._ZN7cutlass13device_kernelINS_4gemm6kernel13GemmUniversalIN4cute5tupleIJiiiiEEENS1_10collective13CollectiveMmaINS1_35MainloopSm100TmaUmmaWarpSpecializedILi3ELi2ELi4ENS5_IJNS4_1CILi2EEESB_NSA_ILi1EEEEEEEENS5_IJNSA_ILi64EEESF_NSA_ILi32EEEEEENS_6half_tENS5_IJlSC_lEEESI_SJ_NS4_8TiledMMAINS4_8MMA_AtomIJNS4_20SM100_MMA_F16BF16_SSISI_SI_fLi64ELi64ELNS4_4UMMA5MajorE0ELSO_0ELNSN_7ScaleInE0ELSP_0EEEEEENS4_6LayoutINS5_IJSC_SC_SC_EEENS5_IJNSA_ILi0EEESU_SU_EEEEENS5_IJNS4_10UnderscoreESX_SX_EEEEENS4_23SM90_TMA_LOAD_MULTICASTENS4_14ComposedLayoutINS4_7SwizzleILi2ELi4ELi3EEENS4_18smem_ptr_flag_bitsILi16EEENSS_INS5_IJNSA_ILi8EEESG_EEENS5_IJSG_SC_EEEEEEEvNS4_8identityES10_S1A_vS1B_EENS_8epilogue10collective18CollectiveEpilogueINS1D_23Sm100TmaWarpSpecializedILi3ELi2ELi16ELb1ELb0EEEJSH_NS5_IJNSS_ISF_SC_EENSS_ISG_SC_EEEEESI_SJ_SI_SJ_NS1D_6fusion15FusionCallbacksIS1H_NS1L_17LinearCombinationISI_fSI_fLNS_15FloatRoundStyleE2EEESH_S1K_JEEENS4_5SM1004TMEM4LOAD26SM100_TMEM_LOAD_16dp256b4xENS4_13SM90_TMA_LOADES1A_NS4_17SM75_U32x4_LDSM_NENS4_14SM90_TMA_STOREES1A_NS4_17SM90_U32x4_STSM_NENS4_39AutoVectorizingCopyWithAssumedAlignmentILi128EEEEEEvvEEEEvNT_6ParamsE,"a",@progbits
	.sectionflags	@""
	.align	4
.nv.constant0._ZN7cutlass13device_kernelINS_4gemm6kernel13GemmUniversalIN4cute5tupleIJiiiiEEENS1_10collective13CollectiveMmaINS1_35MainloopSm100TmaUmmaWarpSpecializedILi3ELi2ELi4ENS5_IJNS4_1CILi2EEESB_NSA_ILi1EEEEEEEENS5_IJNSA_ILi64EEESF_NSA_ILi32EEEEEENS_6half_tENS5_IJlSC_lEEESI_SJ_NS4_8TiledMMAINS4_8MMA_AtomIJNS4_20SM100_MMA_F16BF16_SSISI_SI_fLi64ELi64ELNS4_4UMMA5MajorE0ELSO_0ELNSN_7ScaleInE0ELSP_0EEEEEENS4_6LayoutINS5_IJSC_SC_SC_EEENS5_IJNSA_ILi0EEESU_SU_EEEEENS5_IJNS4_10UnderscoreESX_SX_EEEEENS4_23SM90_TMA_LOAD_MULTICASTENS4_14ComposedLayoutINS4_7SwizzleILi2ELi4ELi3EEENS4_18smem_ptr_flag_bitsILi16EEENSS_INS5_IJNSA_ILi8EEESG_EEENS5_IJSG_SC_EEEEEEEvNS4_8identityES10_S1A_vS1B_EENS_8epilogue10collective18CollectiveEpilogueINS1D_23Sm100TmaWarpSpecializedILi3ELi2ELi16ELb1ELb0EEEJSH_NS5_IJNSS_ISF_SC_EENSS_ISG_SC_EEEEESI_SJ_SI_SJ_NS1D_6fusion15FusionCallbacksIS1H_NS1L_17LinearCombinationISI_fSI_fLNS_15FloatRoundStyleE2EEESH_S1K_JEEENS4_5SM1004TMEM4LOAD26SM100_TMEM_LOAD_16dp256b4xENS4_13SM90_TMA_LOADES1A_NS4_17SM75_U32x4_LDSM_NENS4_14SM90_TMA_STOREES1A_NS4_17SM90_U32x4_STSM_NENS4_39AutoVectorizingCopyWithAssumedAlignmentILi128EEEEEEvvEEEEvNT_6ParamsE:
	.zero		2944


//--------------------- SYMBOLS --------------------------

	.type		.nv.reservedSmem.offset0,@object
	.size		.nv.reservedSmem.offset0,0x4
	.type		.nv.reservedSmem.cap,@object
	.size		.nv.reservedSmem.cap,0x4
	.type		__assertfail,@function
